//
// Generated by NVIDIA NVVM Compiler
//
// Compiler Build ID: CL-36424714
// Cuda compilation tools, release 13.0, V13.0.88
// Based on NVVM 20.0.0
//

.version 9.0
.target sm_100
.address_size 64

	// .globl	_Z19convolution2D_naiveILi3EL10BorderMode0EEvPKfPfS2_ii

.visible .entry _Z19convolution2D_naiveILi3EL10BorderMode0EEvPKfPfS2_ii(
	.param .u64 .ptr .align 1 _Z19convolution2D_naiveILi3EL10BorderMode0EEvPKfPfS2_ii_param_0,
	.param .u64 .ptr .align 1 _Z19convolution2D_naiveILi3EL10BorderMode0EEvPKfPfS2_ii_param_1,
	.param .u64 .ptr .align 1 _Z19convolution2D_naiveILi3EL10BorderMode0EEvPKfPfS2_ii_param_2,
	.param .u32 _Z19convolution2D_naiveILi3EL10BorderMode0EEvPKfPfS2_ii_param_3,
	.param .u32 _Z19convolution2D_naiveILi3EL10BorderMode0EEvPKfPfS2_ii_param_4
)
{
	.reg .pred 	%p<26>;
	.reg .b32 	%r<21>;
	.reg .b32 	%f<55>;
	.reg .b64 	%rd<15>;

	ld.param.u64 	%rd7, [_Z19convolution2D_naiveILi3EL10BorderMode0EEvPKfPfS2_ii_param_0];
	ld.param.u64 	%rd6, [_Z19convolution2D_naiveILi3EL10BorderMode0EEvPKfPfS2_ii_param_1];
	ld.param.u64 	%rd8, [_Z19convolution2D_naiveILi3EL10BorderMode0EEvPKfPfS2_ii_param_2];
	ld.param.u32 	%r6, [_Z19convolution2D_naiveILi3EL10BorderMode0EEvPKfPfS2_ii_param_3];
	ld.param.u32 	%r8, [_Z19convolution2D_naiveILi3EL10BorderMode0EEvPKfPfS2_ii_param_4];
	cvta.to.global.u64 	%rd1, %rd8;
	cvta.to.global.u64 	%rd2, %rd7;
	mov.u32 	%r9, %ctaid.x;
	mov.u32 	%r10, %ntid.x;
	mov.u32 	%r11, %tid.x;
	mad.lo.s32 	%r1, %r9, %r10, %r11;
	mov.u32 	%r12, %ctaid.y;
	mov.u32 	%r13, %ntid.y;
	mov.u32 	%r14, %tid.y;
	mad.lo.s32 	%r15, %r12, %r13, %r14;
	setp.ge.s32 	%p3, %r1, %r6;
	setp.ge.s32 	%p4, %r15, %r8;
	or.pred  	%p5, %p3, %p4;
	@%p5 bra 	$L__BB0_20;
	setp.eq.s32 	%p6, %r15, 0;
	add.s32 	%r16, %r15, -1;
	mad.lo.s32 	%r17, %r16, %r6, %r1;
	setp.lt.s32 	%p7, %r1, 1;
	or.pred  	%p8, %p7, %p6;
	add.s32 	%r3, %r17, -1;
	mul.wide.s32 	%rd9, %r3, 4;
	add.s64 	%rd3, %rd2, %rd9;
	mov.f32 	%f46, 0f00000000;
	@%p8 bra 	$L__BB0_3;
	ld.global.nc.f32 	%f46, [%rd3];
$L__BB0_3:
	setp.eq.s32 	%p9, %r15, 0;
	ld.global.nc.f32 	%f29, [%rd1];
	fma.rn.f32 	%f3, %f46, %f29, 0f00000000;
	setp.lt.s32 	%p10, %r1, 0;
	or.pred  	%p11, %p10, %p9;
	mov.f32 	%f47, 0f00000000;
	@%p11 bra 	$L__BB0_5;
	ld.global.nc.f32 	%f47, [%rd3+4];
$L__BB0_5:
	setp.eq.s32 	%p12, %r15, 0;
	ld.global.nc.f32 	%f31, [%rd1+4];
	fma.rn.f32 	%f6, %f47, %f31, %f3;
	add.s32 	%r18, %r1, 2;
	setp.lt.s32 	%p13, %r1, -1;
	setp.gt.s32 	%p14, %r18, %r6;
	or.pred  	%p1, %p13, %p14;
	or.pred  	%p15, %p1, %p12;
	mov.f32 	%f48, 0f00000000;
	@%p15 bra 	$L__BB0_7;
	ld.global.nc.f32 	%f48, [%rd3+8];
$L__BB0_7:
	setp.lt.s32 	%p16, %r1, 1;
	ld.global.nc.f32 	%f33, [%rd1+8];
	fma.rn.f32 	%f9, %f48, %f33, %f6;
	setp.gt.s32 	%p17, %r1, %r6;
	or.pred  	%p2, %p16, %p17;
	add.s32 	%r4, %r3, %r6;
	mul.wide.s32 	%rd10, %r4, 4;
	add.s64 	%rd4, %rd2, %rd10;
	mov.f32 	%f49, 0f00000000;
	@%p2 bra 	$L__BB0_9;
	ld.global.nc.f32 	%f49, [%rd4];
$L__BB0_9:
	setp.lt.s32 	%p18, %r1, 0;
	ld.global.nc.f32 	%f35, [%rd1+12];
	fma.rn.f32 	%f12, %f49, %f35, %f9;
	mov.f32 	%f50, 0f00000000;
	@%p18 bra 	$L__BB0_11;
	ld.global.nc.f32 	%f50, [%rd4+4];
$L__BB0_11:
	ld.global.nc.f32 	%f37, [%rd1+16];
	fma.rn.f32 	%f15, %f50, %f37, %f12;
	mov.f32 	%f51, 0f00000000;
	@%p1 bra 	$L__BB0_13;
	ld.global.nc.f32 	%f51, [%rd4+8];
$L__BB0_13:
	ld.global.nc.f32 	%f39, [%rd1+20];
	fma.rn.f32 	%f18, %f51, %f39, %f15;
	add.s32 	%r5, %r15, 2;
	setp.gt.u32 	%p19, %r5, %r8;
	or.pred  	%p20, %p2, %p19;
	add.s32 	%r19, %r4, %r6;
	mul.wide.s32 	%rd11, %r19, 4;
	add.s64 	%rd5, %rd2, %rd11;
	mov.f32 	%f52, 0f00000000;
	@%p20 bra 	$L__BB0_15;
	ld.global.nc.f32 	%f52, [%rd5];
$L__BB0_15:
	setp.gt.u32 	%p21, %r5, %r8;
	setp.lt.s32 	%p22, %r1, 0;
	ld.global.nc.f32 	%f41, [%rd1+24];
	fma.rn.f32 	%f21, %f52, %f41, %f18;
	or.pred  	%p23, %p22, %p21;
	mov.f32 	%f53, 0f00000000;
	@%p23 bra 	$L__BB0_17;
	ld.global.nc.f32 	%f53, [%rd5+4];
$L__BB0_17:
	setp.gt.u32 	%p24, %r5, %r8;
	ld.global.nc.f32 	%f43, [%rd1+28];
	fma.rn.f32 	%f24, %f53, %f43, %f21;
	or.pred  	%p25, %p1, %p24;
	mov.f32 	%f54, 0f00000000;
	@%p25 bra 	$L__BB0_19;
	ld.global.nc.f32 	%f54, [%rd5+8];
$L__BB0_19:
	ld.global.nc.f32 	%f44, [%rd1+32];
	fma.rn.f32 	%f45, %f54, %f44, %f24;
	mad.lo.s32 	%r20, %r15, %r6, %r1;
	cvta.to.global.u64 	%rd12, %rd6;
	mul.wide.s32 	%rd13, %r20, 4;
	add.s64 	%rd14, %rd12, %rd13;
	st.global.f32 	[%rd14], %f45;
$L__BB0_20:
	ret;

}
	// .globl	_Z19convolution2D_naiveILi5EL10BorderMode0EEvPKfPfS2_ii
.visible .entry _Z19convolution2D_naiveILi5EL10BorderMode0EEvPKfPfS2_ii(
	.param .u64 .ptr .align 1 _Z19convolution2D_naiveILi5EL10BorderMode0EEvPKfPfS2_ii_param_0,
	.param .u64 .ptr .align 1 _Z19convolution2D_naiveILi5EL10BorderMode0EEvPKfPfS2_ii_param_1,
	.param .u64 .ptr .align 1 _Z19convolution2D_naiveILi5EL10BorderMode0EEvPKfPfS2_ii_param_2,
	.param .u32 _Z19convolution2D_naiveILi5EL10BorderMode0EEvPKfPfS2_ii_param_3,
	.param .u32 _Z19convolution2D_naiveILi5EL10BorderMode0EEvPKfPfS2_ii_param_4
)
{
	.reg .pred 	%p<80>;
	.reg .b32 	%r<42>;
	.reg .b32 	%f<151>;
	.reg .b64 	%rd<40>;

	ld.param.u64 	%rd10, [_Z19convolution2D_naiveILi5EL10BorderMode0EEvPKfPfS2_ii_param_0];
	ld.param.u64 	%rd9, [_Z19convolution2D_naiveILi5EL10BorderMode0EEvPKfPfS2_ii_param_1];
	ld.param.u64 	%rd11, [_Z19convolution2D_naiveILi5EL10BorderMode0EEvPKfPfS2_ii_param_2];
	ld.param.u32 	%r12, [_Z19convolution2D_naiveILi5EL10BorderMode0EEvPKfPfS2_ii_param_3];
	ld.param.u32 	%r14, [_Z19convolution2D_naiveILi5EL10BorderMode0EEvPKfPfS2_ii_param_4];
	cvta.to.global.u64 	%rd1, %rd11;
	cvta.to.global.u64 	%rd2, %rd10;
	mov.u32 	%r15, %ctaid.x;
	mov.u32 	%r16, %ntid.x;
	mov.u32 	%r17, %tid.x;
	mad.lo.s32 	%r1, %r15, %r16, %r17;
	mov.u32 	%r18, %ctaid.y;
	mov.u32 	%r19, %ntid.y;
	mov.u32 	%r20, %tid.y;
	mad.lo.s32 	%r21, %r18, %r19, %r20;
	setp.ge.s32 	%p5, %r1, %r12;
	setp.ge.s32 	%p6, %r21, %r14;
	or.pred  	%p7, %p5, %p6;
	@%p7 bra 	$L__BB1_52;
	ld.param.u32 	%r31, [_Z19convolution2D_naiveILi5EL10BorderMode0EEvPKfPfS2_ii_param_3];
	add.s32 	%r3, %r21, -2;
	setp.lt.u32 	%p8, %r21, 2;
	setp.ge.s32 	%p9, %r3, %r14;
	mul.lo.s32 	%r4, %r3, %r31;
	add.s32 	%r22, %r1, -2;
	setp.lt.s32 	%p10, %r1, 2;
	setp.ge.s32 	%p11, %r22, %r31;
	or.pred  	%p1, %p10, %p11;
	or.pred  	%p12, %p1, %p8;
	or.pred  	%p13, %p12, %p9;
	cvt.s64.s32 	%rd12, %r4;
	cvt.s64.s32 	%rd3, %r1;
	add.s64 	%rd13, %rd3, %rd12;
	shl.b64 	%rd14, %rd13, 2;
	add.s64 	%rd4, %rd2, %rd14;
	mov.f32 	%f126, 0f00000000;
	@%p13 bra 	$L__BB1_3;
	ld.global.nc.f32 	%f126, [%rd4+-8];
$L__BB1_3:
	ld.param.u32 	%r32, [_Z19convolution2D_naiveILi5EL10BorderMode0EEvPKfPfS2_ii_param_3];
	setp.ge.s32 	%p14, %r3, %r14;
	setp.lt.u32 	%p15, %r21, 2;
	ld.global.nc.f32 	%f77, [%rd1];
	fma.rn.f32 	%f3, %f126, %f77, 0f00000000;
	setp.lt.s32 	%p16, %r1, 1;
	setp.gt.s32 	%p17, %r1, %r32;
	or.pred  	%p18, %p16, %p17;
	or.pred  	%p19, %p18, %p15;
	or.pred  	%p20, %p19, %p14;
	mov.f32 	%f127, 0f00000000;
	@%p20 bra 	$L__BB1_5;
	ld.global.nc.f32 	%f127, [%rd4+-4];
$L__BB1_5:
	setp.ge.s32 	%p21, %r3, %r14;
	setp.lt.u32 	%p22, %r21, 2;
	ld.global.nc.f32 	%f79, [%rd1+4];
	fma.rn.f32 	%f6, %f127, %f79, %f3;
	setp.lt.s32 	%p23, %r1, 0;
	or.pred  	%p24, %p23, %p22;
	or.pred  	%p25, %p24, %p21;
	mov.f32 	%f128, 0f00000000;
	@%p25 bra 	$L__BB1_7;
	add.s32 	%r23, %r1, %r4;
	mul.wide.s32 	%rd15, %r23, 4;
	add.s64 	%rd16, %rd2, %rd15;
	ld.global.nc.f32 	%f128, [%rd16];
$L__BB1_7:
	ld.param.u32 	%r33, [_Z19convolution2D_naiveILi5EL10BorderMode0EEvPKfPfS2_ii_param_3];
	setp.ge.s32 	%p26, %r3, %r14;
	setp.lt.u32 	%p27, %r21, 2;
	ld.global.nc.f32 	%f81, [%rd1+8];
	fma.rn.f32 	%f9, %f128, %f81, %f6;
	add.s32 	%r24, %r1, 1;
	setp.lt.s32 	%p28, %r1, -1;
	setp.ge.s32 	%p29, %r24, %r33;
	or.pred  	%p2, %p28, %p29;
	or.pred  	%p30, %p2, %p27;
	or.pred  	%p31, %p30, %p26;
	mov.f32 	%f129, 0f00000000;
	@%p31 bra 	$L__BB1_9;
	ld.global.nc.f32 	%f129, [%rd4+4];
$L__BB1_9:
	ld.param.u32 	%r34, [_Z19convolution2D_naiveILi5EL10BorderMode0EEvPKfPfS2_ii_param_3];
	setp.ge.s32 	%p32, %r3, %r14;
	setp.lt.u32 	%p33, %r21, 2;
	ld.global.nc.f32 	%f83, [%rd1+12];
	fma.rn.f32 	%f12, %f129, %f83, %f9;
	add.s32 	%r25, %r1, 2;
	setp.lt.s32 	%p34, %r1, -2;
	setp.ge.s32 	%p35, %r25, %r34;
	or.pred  	%p3, %p34, %p35;
	or.pred  	%p36, %p3, %p33;
	or.pred  	%p37, %p36, %p32;
	mov.f32 	%f130, 0f00000000;
	@%p37 bra 	$L__BB1_11;
	ld.global.nc.f32 	%f130, [%rd4+8];
$L__BB1_11:
	ld.param.u32 	%r35, [_Z19convolution2D_naiveILi5EL10BorderMode0EEvPKfPfS2_ii_param_3];
	ld.global.nc.f32 	%f85, [%rd1+16];
	fma.rn.f32 	%f15, %f130, %f85, %f12;
	add.s32 	%r5, %r4, %r35;
	add.s32 	%r6, %r21, -1;
	setp.ge.u32 	%p38, %r6, %r14;
	or.pred  	%p39, %p1, %p38;
	cvt.s64.s32 	%rd17, %r5;
	add.s64 	%rd18, %rd3, %rd17;
	shl.b64 	%rd19, %rd18, 2;
	add.s64 	%rd5, %rd2, %rd19;
	mov.f32 	%f131, 0f00000000;
	@%p39 bra 	$L__BB1_13;
	ld.global.nc.f32 	%f131, [%rd5+-8];
$L__BB1_13:
	ld.param.u32 	%r36, [_Z19convolution2D_naiveILi5EL10BorderMode0EEvPKfPfS2_ii_param_3];
	setp.ge.u32 	%p40, %r6, %r14;
	ld.global.nc.f32 	%f87, [%rd1+20];
	fma.rn.f32 	%f18, %f131, %f87, %f15;
	setp.lt.s32 	%p41, %r1, 1;
	setp.gt.s32 	%p42, %r1, %r36;
	or.pred  	%p43, %p41, %p42;
	or.pred  	%p44, %p43, %p40;
	mov.f32 	%f132, 0f00000000;
	@%p44 bra 	$L__BB1_15;
	ld.global.nc.f32 	%f132, [%rd5+-4];
$L__BB1_15:
	setp.ge.u32 	%p45, %r6, %r14;
	setp.lt.s32 	%p46, %r1, 0;
	ld.global.nc.f32 	%f89, [%rd1+24];
	fma.rn.f32 	%f21, %f132, %f89, %f18;
	or.pred  	%p47, %p46, %p45;
	mov.f32 	%f133, 0f00000000;
	@%p47 bra 	$L__BB1_17;
	add.s32 	%r26, %r1, %r5;
	mul.wide.s32 	%rd20, %r26, 4;
	add.s64 	%rd21, %rd2, %rd20;
	ld.global.nc.f32 	%f133, [%rd21];
$L__BB1_17:
	setp.ge.u32 	%p48, %r6, %r14;
	ld.global.nc.f32 	%f91, [%rd1+28];
	fma.rn.f32 	%f24, %f133, %f91, %f21;
	or.pred  	%p49, %p2, %p48;
	mov.f32 	%f134, 0f00000000;
	@%p49 bra 	$L__BB1_19;
	ld.global.nc.f32 	%f134, [%rd5+4];
$L__BB1_19:
	setp.ge.u32 	%p50, %r6, %r14;
	ld.global.nc.f32 	%f93, [%rd1+32];
	fma.rn.f32 	%f27, %f134, %f93, %f24;
	or.pred  	%p51, %p3, %p50;
	mov.f32 	%f135, 0f00000000;
	@%p51 bra 	$L__BB1_21;
	ld.global.nc.f32 	%f135, [%rd5+8];
$L__BB1_21:
	ld.param.u32 	%r37, [_Z19convolution2D_naiveILi5EL10BorderMode0EEvPKfPfS2_ii_param_3];
	ld.global.nc.f32 	%f95, [%rd1+36];
	fma.rn.f32 	%f30, %f135, %f95, %f27;
	add.s32 	%r7, %r5, %r37;
	cvt.s64.s32 	%rd22, %r7;
	add.s64 	%rd23, %rd3, %rd22;
	shl.b64 	%rd24, %rd23, 2;
	add.s64 	%rd6, %rd2, %rd24;
	mov.f32 	%f136, 0f00000000;
	@%p1 bra 	$L__BB1_23;
	ld.global.nc.f32 	%f136, [%rd6+-8];
$L__BB1_23:
	ld.param.u32 	%r38, [_Z19convolution2D_naiveILi5EL10BorderMode0EEvPKfPfS2_ii_param_3];
	ld.global.nc.f32 	%f97, [%rd1+40];
	fma.rn.f32 	%f33, %f136, %f97, %f30;
	setp.lt.s32 	%p52, %r1, 1;
	setp.gt.s32 	%p53, %r1, %r38;
	or.pred  	%p4, %p52, %p53;
	mov.f32 	%f137, 0f00000000;
	@%p4 bra 	$L__BB1_25;
	ld.global.nc.f32 	%f137, [%rd6+-4];
$L__BB1_25:
	setp.lt.s32 	%p54, %r1, 0;
	ld.global.nc.f32 	%f99, [%rd1+44];
	fma.rn.f32 	%f36, %f137, %f99, %f33;
	mov.f32 	%f138, 0f00000000;
	@%p54 bra 	$L__BB1_27;
	add.s32 	%r27, %r1, %r7;
	mul.wide.s32 	%rd25, %r27, 4;
	add.s64 	%rd26, %rd2, %rd25;
	ld.global.nc.f32 	%f138, [%rd26];
$L__BB1_27:
	ld.global.nc.f32 	%f101, [%rd1+48];
	fma.rn.f32 	%f39, %f138, %f101, %f36;
	mov.f32 	%f139, 0f00000000;
	@%p2 bra 	$L__BB1_29;
	ld.global.nc.f32 	%f139, [%rd6+4];
$L__BB1_29:
	ld.global.nc.f32 	%f103, [%rd1+52];
	fma.rn.f32 	%f42, %f139, %f103, %f39;
	mov.f32 	%f140, 0f00000000;
	@%p3 bra 	$L__BB1_31;
	ld.global.nc.f32 	%f140, [%rd6+8];
$L__BB1_31:
	ld.param.u32 	%r39, [_Z19convolution2D_naiveILi5EL10BorderMode0EEvPKfPfS2_ii_param_3];
	ld.global.nc.f32 	%f105, [%rd1+56];
	fma.rn.f32 	%f45, %f140, %f105, %f42;
	add.s32 	%r8, %r21, 1;
	setp.ge.u32 	%p55, %r8, %r14;
	add.s32 	%r9, %r7, %r39;
	or.pred  	%p56, %p1, %p55;
	cvt.s64.s32 	%rd27, %r9;
	add.s64 	%rd28, %rd3, %rd27;
	shl.b64 	%rd29, %rd28, 2;
	add.s64 	%rd7, %rd2, %rd29;
	mov.f32 	%f141, 0f00000000;
	@%p56 bra 	$L__BB1_33;
	ld.global.nc.f32 	%f141, [%rd7+-8];
$L__BB1_33:
	setp.ge.u32 	%p57, %r8, %r14;
	ld.global.nc.f32 	%f107, [%rd1+60];
	fma.rn.f32 	%f48, %f141, %f107, %f45;
	or.pred  	%p58, %p4, %p57;
	mov.f32 	%f142, 0f00000000;
	@%p58 bra 	$L__BB1_35;
	ld.global.nc.f32 	%f142, [%rd7+-4];
$L__BB1_35:
	setp.ge.u32 	%p59, %r8, %r14;
	setp.lt.s32 	%p60, %r1, 0;
	ld.global.nc.f32 	%f109, [%rd1+64];
	fma.rn.f32 	%f51, %f142, %f109, %f48;
	or.pred  	%p61, %p60, %p59;
	mov.f32 	%f143, 0f00000000;
	@%p61 bra 	$L__BB1_37;
	add.s32 	%r28, %r1, %r9;
	mul.wide.s32 	%rd30, %r28, 4;
	add.s64 	%rd31, %rd2, %rd30;
	ld.global.nc.f32 	%f143, [%rd31];
$L__BB1_37:
	setp.ge.u32 	%p62, %r8, %r14;
	ld.global.nc.f32 	%f111, [%rd1+68];
	fma.rn.f32 	%f54, %f143, %f111, %f51;
	or.pred  	%p63, %p2, %p62;
	mov.f32 	%f144, 0f00000000;
	@%p63 bra 	$L__BB1_39;
	ld.global.nc.f32 	%f144, [%rd7+4];
$L__BB1_39:
	setp.ge.u32 	%p64, %r8, %r14;
	ld.global.nc.f32 	%f113, [%rd1+72];
	fma.rn.f32 	%f57, %f144, %f113, %f54;
	or.pred  	%p65, %p3, %p64;
	mov.f32 	%f145, 0f00000000;
	@%p65 bra 	$L__BB1_41;
	ld.global.nc.f32 	%f145, [%rd7+8];
$L__BB1_41:
	ld.param.u32 	%r40, [_Z19convolution2D_naiveILi5EL10BorderMode0EEvPKfPfS2_ii_param_3];
	ld.global.nc.f32 	%f115, [%rd1+76];
	fma.rn.f32 	%f60, %f145, %f115, %f57;
	add.s32 	%r10, %r21, 2;
	setp.ge.u32 	%p66, %r10, %r14;
	add.s32 	%r11, %r9, %r40;
	or.pred  	%p67, %p1, %p66;
	cvt.s64.s32 	%rd32, %r11;
	add.s64 	%rd33, %rd3, %rd32;
	shl.b64 	%rd34, %rd33, 2;
	add.s64 	%rd8, %rd2, %rd34;
	mov.f32 	%f146, 0f00000000;
	@%p67 bra 	$L__BB1_43;
	ld.global.nc.f32 	%f146, [%rd8+-8];
$L__BB1_43:
	ld.param.u32 	%r41, [_Z19convolution2D_naiveILi5EL10BorderMode0EEvPKfPfS2_ii_param_3];
	setp.ge.u32 	%p68, %r10, %r14;
	ld.global.nc.f32 	%f117, [%rd1+80];
	fma.rn.f32 	%f63, %f146, %f117, %f60;
	setp.lt.s32 	%p69, %r1, 1;
	setp.gt.s32 	%p70, %r1, %r41;
	or.pred  	%p71, %p69, %p70;
	or.pred  	%p72, %p71, %p68;
	mov.f32 	%f147, 0f00000000;
	@%p72 bra 	$L__BB1_45;
	ld.global.nc.f32 	%f147, [%rd8+-4];
$L__BB1_45:
	setp.ge.u32 	%p73, %r10, %r14;
	setp.lt.s32 	%p74, %r1, 0;
	ld.global.nc.f32 	%f119, [%rd1+84];
	fma.rn.f32 	%f66, %f147, %f119, %f63;
	or.pred  	%p75, %p74, %p73;
	mov.f32 	%f148, 0f00000000;
	@%p75 bra 	$L__BB1_47;
	add.s32 	%r29, %r1, %r11;
	mul.wide.s32 	%rd35, %r29, 4;
	add.s64 	%rd36, %rd2, %rd35;
	ld.global.nc.f32 	%f148, [%rd36];
$L__BB1_47:
	setp.ge.u32 	%p76, %r10, %r14;
	ld.global.nc.f32 	%f121, [%rd1+88];
	fma.rn.f32 	%f69, %f148, %f121, %f66;
	or.pred  	%p77, %p2, %p76;
	mov.f32 	%f149, 0f00000000;
	@%p77 bra 	$L__BB1_49;
	ld.global.nc.f32 	%f149, [%rd8+4];
$L__BB1_49:
	setp.ge.u32 	%p78, %r10, %r14;
	ld.global.nc.f32 	%f123, [%rd1+92];
	fma.rn.f32 	%f72, %f149, %f123, %f69;
	or.pred  	%p79, %p3, %p78;
	mov.f32 	%f150, 0f00000000;
	@%p79 bra 	$L__BB1_51;
	ld.global.nc.f32 	%f150, [%rd8+8];
$L__BB1_51:
	ld.global.nc.f32 	%f124, [%rd1+96];
	fma.rn.f32 	%f125, %f150, %f124, %f72;
	add.s32 	%r30, %r7, %r1;
	cvta.to.global.u64 	%rd37, %rd9;
	mul.wide.s32 	%rd38, %r30, 4;
	add.s64 	%rd39, %rd37, %rd38;
	st.global.f32 	[%rd39], %f125;
$L__BB1_52:
	ret;

}
	// .globl	_Z19convolution2D_naiveILi7EL10BorderMode0EEvPKfPfS2_ii
.visible .entry _Z19convolution2D_naiveILi7EL10BorderMode0EEvPKfPfS2_ii(
	.param .u64 .ptr .align 1 _Z19convolution2D_naiveILi7EL10BorderMode0EEvPKfPfS2_ii_param_0,
	.param .u64 .ptr .align 1 _Z19convolution2D_naiveILi7EL10BorderMode0EEvPKfPfS2_ii_param_1,
	.param .u64 .ptr .align 1 _Z19convolution2D_naiveILi7EL10BorderMode0EEvPKfPfS2_ii_param_2,
	.param .u32 _Z19convolution2D_naiveILi7EL10BorderMode0EEvPKfPfS2_ii_param_3,
	.param .u32 _Z19convolution2D_naiveILi7EL10BorderMode0EEvPKfPfS2_ii_param_4
)
{
	.reg .pred 	%p<192>;
	.reg .b32 	%r<73>;
	.reg .b32 	%f<295>;
	.reg .b64 	%rd<52>;

	ld.param.u64 	%rd12, [_Z19convolution2D_naiveILi7EL10BorderMode0EEvPKfPfS2_ii_param_0];
	ld.param.u64 	%rd11, [_Z19convolution2D_naiveILi7EL10BorderMode0EEvPKfPfS2_ii_param_1];
	ld.param.u64 	%rd13, [_Z19convolution2D_naiveILi7EL10BorderMode0EEvPKfPfS2_ii_param_2];
	ld.param.u32 	%r16, [_Z19convolution2D_naiveILi7EL10BorderMode0EEvPKfPfS2_ii_param_3];
	ld.param.u32 	%r18, [_Z19convolution2D_naiveILi7EL10BorderMode0EEvPKfPfS2_ii_param_4];
	cvta.to.global.u64 	%rd1, %rd13;
	cvta.to.global.u64 	%rd2, %rd12;
	mov.u32 	%r19, %ctaid.x;
	mov.u32 	%r20, %ntid.x;
	mov.u32 	%r21, %tid.x;
	mad.lo.s32 	%r1, %r19, %r20, %r21;
	mov.u32 	%r22, %ctaid.y;
	mov.u32 	%r23, %ntid.y;
	mov.u32 	%r24, %tid.y;
	mad.lo.s32 	%r25, %r22, %r23, %r24;
	setp.ge.s32 	%p5, %r1, %r16;
	setp.ge.s32 	%p6, %r25, %r18;
	or.pred  	%p7, %p5, %p6;
	@%p7 bra 	$L__BB2_100;
	ld.param.u32 	%r50, [_Z19convolution2D_naiveILi7EL10BorderMode0EEvPKfPfS2_ii_param_3];
	add.s32 	%r3, %r25, -3;
	setp.lt.u32 	%p8, %r25, 3;
	setp.ge.s32 	%p9, %r3, %r18;
	mul.lo.s32 	%r4, %r3, %r50;
	add.s32 	%r26, %r1, -3;
	setp.lt.s32 	%p10, %r1, 3;
	setp.ge.s32 	%p11, %r26, %r50;
	or.pred  	%p12, %p10, %p11;
	or.pred  	%p13, %p12, %p8;
	or.pred  	%p14, %p13, %p9;
	cvt.s64.s32 	%rd14, %r4;
	cvt.s64.s32 	%rd3, %r1;
	add.s64 	%rd15, %rd3, %rd14;
	shl.b64 	%rd16, %rd15, 2;
	add.s64 	%rd4, %rd2, %rd16;
	mov.f32 	%f246, 0f00000000;
	@%p14 bra 	$L__BB2_3;
	ld.global.nc.f32 	%f246, [%rd4+-12];
$L__BB2_3:
	ld.param.u32 	%r51, [_Z19convolution2D_naiveILi7EL10BorderMode0EEvPKfPfS2_ii_param_3];
	setp.ge.s32 	%p15, %r3, %r18;
	setp.lt.u32 	%p16, %r25, 3;
	ld.global.nc.f32 	%f149, [%rd1];
	fma.rn.f32 	%f3, %f246, %f149, 0f00000000;
	add.s32 	%r27, %r1, -2;
	setp.lt.s32 	%p17, %r1, 2;
	setp.ge.s32 	%p18, %r27, %r51;
	or.pred  	%p19, %p17, %p18;
	or.pred  	%p20, %p19, %p16;
	or.pred  	%p21, %p20, %p15;
	mov.f32 	%f247, 0f00000000;
	@%p21 bra 	$L__BB2_5;
	ld.global.nc.f32 	%f247, [%rd4+-8];
$L__BB2_5:
	ld.param.u32 	%r52, [_Z19convolution2D_naiveILi7EL10BorderMode0EEvPKfPfS2_ii_param_3];
	setp.ge.s32 	%p22, %r3, %r18;
	setp.lt.u32 	%p23, %r25, 3;
	ld.global.nc.f32 	%f151, [%rd1+4];
	fma.rn.f32 	%f6, %f247, %f151, %f3;
	setp.lt.s32 	%p24, %r1, 1;
	setp.gt.s32 	%p25, %r1, %r52;
	or.pred  	%p26, %p24, %p25;
	or.pred  	%p27, %p26, %p23;
	or.pred  	%p28, %p27, %p22;
	mov.f32 	%f248, 0f00000000;
	@%p28 bra 	$L__BB2_7;
	ld.global.nc.f32 	%f248, [%rd4+-4];
$L__BB2_7:
	setp.ge.s32 	%p29, %r3, %r18;
	setp.lt.u32 	%p30, %r25, 3;
	ld.global.nc.f32 	%f153, [%rd1+8];
	fma.rn.f32 	%f9, %f248, %f153, %f6;
	setp.lt.s32 	%p31, %r1, 0;
	or.pred  	%p32, %p31, %p30;
	or.pred  	%p33, %p32, %p29;
	mov.f32 	%f249, 0f00000000;
	@%p33 bra 	$L__BB2_9;
	add.s32 	%r28, %r1, %r4;
	mul.wide.s32 	%rd17, %r28, 4;
	add.s64 	%rd18, %rd2, %rd17;
	ld.global.nc.f32 	%f249, [%rd18];
$L__BB2_9:
	ld.param.u32 	%r53, [_Z19convolution2D_naiveILi7EL10BorderMode0EEvPKfPfS2_ii_param_3];
	setp.ge.s32 	%p34, %r3, %r18;
	setp.lt.u32 	%p35, %r25, 3;
	ld.global.nc.f32 	%f155, [%rd1+12];
	fma.rn.f32 	%f12, %f249, %f155, %f9;
	add.s32 	%r29, %r1, 1;
	setp.lt.s32 	%p36, %r1, -1;
	setp.ge.s32 	%p37, %r29, %r53;
	or.pred  	%p1, %p36, %p37;
	or.pred  	%p38, %p1, %p35;
	or.pred  	%p39, %p38, %p34;
	mov.f32 	%f250, 0f00000000;
	@%p39 bra 	$L__BB2_11;
	ld.global.nc.f32 	%f250, [%rd4+4];
$L__BB2_11:
	ld.param.u32 	%r54, [_Z19convolution2D_naiveILi7EL10BorderMode0EEvPKfPfS2_ii_param_3];
	setp.ge.s32 	%p40, %r3, %r18;
	setp.lt.u32 	%p41, %r25, 3;
	ld.global.nc.f32 	%f157, [%rd1+16];
	fma.rn.f32 	%f15, %f250, %f157, %f12;
	add.s32 	%r30, %r1, 2;
	setp.lt.s32 	%p42, %r1, -2;
	setp.ge.s32 	%p43, %r30, %r54;
	or.pred  	%p2, %p42, %p43;
	or.pred  	%p44, %p2, %p41;
	or.pred  	%p45, %p44, %p40;
	mov.f32 	%f251, 0f00000000;
	@%p45 bra 	$L__BB2_13;
	ld.global.nc.f32 	%f251, [%rd4+8];
$L__BB2_13:
	ld.param.u32 	%r55, [_Z19convolution2D_naiveILi7EL10BorderMode0EEvPKfPfS2_ii_param_3];
	setp.ge.s32 	%p46, %r3, %r18;
	setp.lt.u32 	%p47, %r25, 3;
	ld.global.nc.f32 	%f159, [%rd1+20];
	fma.rn.f32 	%f18, %f251, %f159, %f15;
	add.s32 	%r31, %r1, 3;
	setp.lt.s32 	%p48, %r1, -3;
	setp.ge.s32 	%p49, %r31, %r55;
	or.pred  	%p3, %p48, %p49;
	or.pred  	%p50, %p3, %p47;
	or.pred  	%p51, %p50, %p46;
	mov.f32 	%f252, 0f00000000;
	@%p51 bra 	$L__BB2_15;
	ld.global.nc.f32 	%f252, [%rd4+12];
$L__BB2_15:
	ld.param.u32 	%r56, [_Z19convolution2D_naiveILi7EL10BorderMode0EEvPKfPfS2_ii_param_3];
	ld.global.nc.f32 	%f161, [%rd1+24];
	fma.rn.f32 	%f21, %f252, %f161, %f18;
	add.s32 	%r5, %r25, -2;
	setp.lt.u32 	%p52, %r25, 2;
	setp.ge.s32 	%p53, %r5, %r18;
	add.s32 	%r6, %r4, %r56;
	setp.lt.s32 	%p54, %r1, 3;
	add.s32 	%r32, %r1, -3;
	setp.ge.s32 	%p55, %r32, %r56;
	or.pred  	%p56, %p54, %p55;
	or.pred  	%p57, %p56, %p52;
	or.pred  	%p58, %p57, %p53;
	cvt.s64.s32 	%rd19, %r6;
	add.s64 	%rd20, %rd3, %rd19;
	shl.b64 	%rd21, %rd20, 2;
	add.s64 	%rd5, %rd2, %rd21;
	mov.f32 	%f253, 0f00000000;
	@%p58 bra 	$L__BB2_17;
	ld.global.nc.f32 	%f253, [%rd5+-12];
$L__BB2_17:
	ld.param.u32 	%r57, [_Z19convolution2D_naiveILi7EL10BorderMode0EEvPKfPfS2_ii_param_3];
	setp.ge.s32 	%p59, %r5, %r18;
	setp.lt.u32 	%p60, %r25, 2;
	ld.global.nc.f32 	%f163, [%rd1+28];
	fma.rn.f32 	%f24, %f253, %f163, %f21;
	setp.lt.s32 	%p61, %r1, 2;
	add.s32 	%r33, %r1, -2;
	setp.ge.s32 	%p62, %r33, %r57;
	or.pred  	%p63, %p61, %p62;
	or.pred  	%p64, %p63, %p60;
	or.pred  	%p65, %p64, %p59;
	mov.f32 	%f254, 0f00000000;
	@%p65 bra 	$L__BB2_19;
	ld.global.nc.f32 	%f254, [%rd5+-8];
$L__BB2_19:
	ld.param.u32 	%r58, [_Z19convolution2D_naiveILi7EL10BorderMode0EEvPKfPfS2_ii_param_3];
	setp.ge.s32 	%p66, %r5, %r18;
	setp.lt.u32 	%p67, %r25, 2;
	ld.global.nc.f32 	%f165, [%rd1+32];
	fma.rn.f32 	%f27, %f254, %f165, %f24;
	setp.lt.s32 	%p68, %r1, 1;
	setp.gt.s32 	%p69, %r1, %r58;
	or.pred  	%p70, %p68, %p69;
	or.pred  	%p71, %p70, %p67;
	or.pred  	%p72, %p71, %p66;
	mov.f32 	%f255, 0f00000000;
	@%p72 bra 	$L__BB2_21;
	ld.global.nc.f32 	%f255, [%rd5+-4];
$L__BB2_21:
	setp.ge.s32 	%p73, %r5, %r18;
	setp.lt.u32 	%p74, %r25, 2;
	setp.lt.s32 	%p75, %r1, 0;
	ld.global.nc.f32 	%f167, [%rd1+36];
	fma.rn.f32 	%f30, %f255, %f167, %f27;
	or.pred  	%p76, %p75, %p74;
	or.pred  	%p77, %p76, %p73;
	mov.f32 	%f256, 0f00000000;
	@%p77 bra 	$L__BB2_23;
	add.s32 	%r34, %r1, %r6;
	mul.wide.s32 	%rd22, %r34, 4;
	add.s64 	%rd23, %rd2, %rd22;
	ld.global.nc.f32 	%f256, [%rd23];
$L__BB2_23:
	setp.ge.s32 	%p78, %r5, %r18;
	setp.lt.u32 	%p79, %r25, 2;
	ld.global.nc.f32 	%f169, [%rd1+40];
	fma.rn.f32 	%f33, %f256, %f169, %f30;
	or.pred  	%p80, %p1, %p79;
	or.pred  	%p81, %p80, %p78;
	mov.f32 	%f257, 0f00000000;
	@%p81 bra 	$L__BB2_25;
	ld.global.nc.f32 	%f257, [%rd5+4];
$L__BB2_25:
	setp.ge.s32 	%p82, %r5, %r18;
	setp.lt.u32 	%p83, %r25, 2;
	ld.global.nc.f32 	%f171, [%rd1+44];
	fma.rn.f32 	%f36, %f257, %f171, %f33;
	or.pred  	%p84, %p2, %p83;
	or.pred  	%p85, %p84, %p82;
	mov.f32 	%f258, 0f00000000;
	@%p85 bra 	$L__BB2_27;
	ld.global.nc.f32 	%f258, [%rd5+8];
$L__BB2_27:
	setp.ge.s32 	%p86, %r5, %r18;
	setp.lt.u32 	%p87, %r25, 2;
	ld.global.nc.f32 	%f173, [%rd1+48];
	fma.rn.f32 	%f39, %f258, %f173, %f36;
	or.pred  	%p88, %p3, %p87;
	or.pred  	%p89, %p88, %p86;
	mov.f32 	%f259, 0f00000000;
	@%p89 bra 	$L__BB2_29;
	ld.global.nc.f32 	%f259, [%rd5+12];
$L__BB2_29:
	ld.param.u32 	%r59, [_Z19convolution2D_naiveILi7EL10BorderMode0EEvPKfPfS2_ii_param_3];
	ld.global.nc.f32 	%f175, [%rd1+52];
	fma.rn.f32 	%f42, %f259, %f175, %f39;
	add.s32 	%r7, %r6, %r59;
	add.s32 	%r8, %r25, -1;
	setp.ge.u32 	%p90, %r8, %r18;
	setp.lt.s32 	%p91, %r1, 3;
	add.s32 	%r35, %r1, -3;
	setp.ge.s32 	%p92, %r35, %r59;
	or.pred  	%p93, %p91, %p92;
	or.pred  	%p94, %p93, %p90;
	cvt.s64.s32 	%rd24, %r7;
	add.s64 	%rd25, %rd3, %rd24;
	shl.b64 	%rd26, %rd25, 2;
	add.s64 	%rd6, %rd2, %rd26;
	mov.f32 	%f260, 0f00000000;
	@%p94 bra 	$L__BB2_31;
	ld.global.nc.f32 	%f260, [%rd6+-12];
$L__BB2_31:
	ld.param.u32 	%r60, [_Z19convolution2D_naiveILi7EL10BorderMode0EEvPKfPfS2_ii_param_3];
	setp.ge.u32 	%p95, %r8, %r18;
	ld.global.nc.f32 	%f177, [%rd1+56];
	fma.rn.f32 	%f45, %f260, %f177, %f42;
	setp.lt.s32 	%p96, %r1, 2;
	add.s32 	%r36, %r1, -2;
	setp.ge.s32 	%p97, %r36, %r60;
	or.pred  	%p98, %p96, %p97;
	or.pred  	%p99, %p98, %p95;
	mov.f32 	%f261, 0f00000000;
	@%p99 bra 	$L__BB2_33;
	ld.global.nc.f32 	%f261, [%rd6+-8];
$L__BB2_33:
	ld.param.u32 	%r61, [_Z19convolution2D_naiveILi7EL10BorderMode0EEvPKfPfS2_ii_param_3];
	setp.ge.u32 	%p100, %r8, %r18;
	ld.global.nc.f32 	%f179, [%rd1+60];
	fma.rn.f32 	%f48, %f261, %f179, %f45;
	setp.lt.s32 	%p101, %r1, 1;
	setp.gt.s32 	%p102, %r1, %r61;
	or.pred  	%p103, %p101, %p102;
	or.pred  	%p104, %p103, %p100;
	mov.f32 	%f262, 0f00000000;
	@%p104 bra 	$L__BB2_35;
	ld.global.nc.f32 	%f262, [%rd6+-4];
$L__BB2_35:
	setp.ge.u32 	%p105, %r8, %r18;
	setp.lt.s32 	%p106, %r1, 0;
	ld.global.nc.f32 	%f181, [%rd1+64];
	fma.rn.f32 	%f51, %f262, %f181, %f48;
	or.pred  	%p107, %p106, %p105;
	mov.f32 	%f263, 0f00000000;
	@%p107 bra 	$L__BB2_37;
	add.s32 	%r37, %r1, %r7;
	mul.wide.s32 	%rd27, %r37, 4;
	add.s64 	%rd28, %rd2, %rd27;
	ld.global.nc.f32 	%f263, [%rd28];
$L__BB2_37:
	setp.ge.u32 	%p108, %r8, %r18;
	ld.global.nc.f32 	%f183, [%rd1+68];
	fma.rn.f32 	%f54, %f263, %f183, %f51;
	or.pred  	%p109, %p1, %p108;
	mov.f32 	%f264, 0f00000000;
	@%p109 bra 	$L__BB2_39;
	ld.global.nc.f32 	%f264, [%rd6+4];
$L__BB2_39:
	setp.ge.u32 	%p110, %r8, %r18;
	ld.global.nc.f32 	%f185, [%rd1+72];
	fma.rn.f32 	%f57, %f264, %f185, %f54;
	or.pred  	%p111, %p2, %p110;
	mov.f32 	%f265, 0f00000000;
	@%p111 bra 	$L__BB2_41;
	ld.global.nc.f32 	%f265, [%rd6+8];
$L__BB2_41:
	setp.ge.u32 	%p112, %r8, %r18;
	ld.global.nc.f32 	%f187, [%rd1+76];
	fma.rn.f32 	%f60, %f265, %f187, %f57;
	or.pred  	%p113, %p3, %p112;
	mov.f32 	%f266, 0f00000000;
	@%p113 bra 	$L__BB2_43;
	ld.global.nc.f32 	%f266, [%rd6+12];
$L__BB2_43:
	ld.param.u32 	%r62, [_Z19convolution2D_naiveILi7EL10BorderMode0EEvPKfPfS2_ii_param_3];
	ld.global.nc.f32 	%f189, [%rd1+80];
	fma.rn.f32 	%f63, %f266, %f189, %f60;
	add.s32 	%r9, %r7, %r62;
	cvt.s64.s32 	%rd29, %r9;
	add.s64 	%rd30, %rd3, %rd29;
	shl.b64 	%rd31, %rd30, 2;
	add.s64 	%rd7, %rd2, %rd31;
	setp.lt.s32 	%p114, %r1, 3;
	setp.ge.s32 	%p115, %r35, %r62;
	or.pred  	%p116, %p114, %p115;
	mov.f32 	%f267, 0f00000000;
	@%p116 bra 	$L__BB2_45;
	ld.global.nc.f32 	%f267, [%rd7+-12];
$L__BB2_45:
	ld.param.u32 	%r63, [_Z19convolution2D_naiveILi7EL10BorderMode0EEvPKfPfS2_ii_param_3];
	ld.global.nc.f32 	%f191, [%rd1+84];
	fma.rn.f32 	%f66, %f267, %f191, %f63;
	setp.lt.s32 	%p117, %r1, 2;
	setp.ge.s32 	%p118, %r36, %r63;
	or.pred  	%p4, %p117, %p118;
	mov.f32 	%f268, 0f00000000;
	@%p4 bra 	$L__BB2_47;
	ld.global.nc.f32 	%f268, [%rd7+-8];
$L__BB2_47:
	ld.param.u32 	%r64, [_Z19convolution2D_naiveILi7EL10BorderMode0EEvPKfPfS2_ii_param_3];
	ld.global.nc.f32 	%f193, [%rd1+88];
	fma.rn.f32 	%f69, %f268, %f193, %f66;
	setp.lt.s32 	%p119, %r1, 1;
	setp.gt.s32 	%p120, %r1, %r64;
	or.pred  	%p121, %p119, %p120;
	mov.f32 	%f269, 0f00000000;
	@%p121 bra 	$L__BB2_49;
	ld.global.nc.f32 	%f269, [%rd7+-4];
$L__BB2_49:
	setp.lt.s32 	%p122, %r1, 0;
	ld.global.nc.f32 	%f195, [%rd1+92];
	fma.rn.f32 	%f72, %f269, %f195, %f69;
	mov.f32 	%f270, 0f00000000;
	@%p122 bra 	$L__BB2_51;
	add.s32 	%r40, %r1, %r9;
	mul.wide.s32 	%rd32, %r40, 4;
	add.s64 	%rd33, %rd2, %rd32;
	ld.global.nc.f32 	%f270, [%rd33];
$L__BB2_51:
	ld.global.nc.f32 	%f197, [%rd1+96];
	fma.rn.f32 	%f75, %f270, %f197, %f72;
	mov.f32 	%f271, 0f00000000;
	@%p1 bra 	$L__BB2_53;
	ld.global.nc.f32 	%f271, [%rd7+4];
$L__BB2_53:
	ld.global.nc.f32 	%f199, [%rd1+100];
	fma.rn.f32 	%f78, %f271, %f199, %f75;
	mov.f32 	%f272, 0f00000000;
	@%p2 bra 	$L__BB2_55;
	ld.global.nc.f32 	%f272, [%rd7+8];
$L__BB2_55:
	ld.global.nc.f32 	%f201, [%rd1+104];
	fma.rn.f32 	%f81, %f272, %f201, %f78;
	mov.f32 	%f273, 0f00000000;
	@%p3 bra 	$L__BB2_57;
	ld.global.nc.f32 	%f273, [%rd7+12];
$L__BB2_57:
	ld.param.u32 	%r65, [_Z19convolution2D_naiveILi7EL10BorderMode0EEvPKfPfS2_ii_param_3];
	ld.global.nc.f32 	%f203, [%rd1+108];
	fma.rn.f32 	%f84, %f273, %f203, %f81;
	add.s32 	%r10, %r25, 1;
	setp.ge.u32 	%p123, %r10, %r18;
	add.s32 	%r11, %r9, %r65;
	setp.lt.s32 	%p124, %r1, 3;
	add.s32 	%r41, %r1, -3;
	setp.ge.s32 	%p125, %r41, %r65;
	or.pred  	%p126, %p124, %p125;
	or.pred  	%p127, %p126, %p123;
	cvt.s64.s32 	%rd34, %r11;
	add.s64 	%rd35, %rd3, %rd34;
	shl.b64 	%rd36, %rd35, 2;
	add.s64 	%rd8, %rd2, %rd36;
	mov.f32 	%f274, 0f00000000;
	@%p127 bra 	$L__BB2_59;
	ld.global.nc.f32 	%f274, [%rd8+-12];
$L__BB2_59:
	setp.ge.u32 	%p128, %r10, %r18;
	ld.global.nc.f32 	%f205, [%rd1+112];
	fma.rn.f32 	%f87, %f274, %f205, %f84;
	or.pred  	%p129, %p4, %p128;
	mov.f32 	%f275, 0f00000000;
	@%p129 bra 	$L__BB2_61;
	ld.global.nc.f32 	%f275, [%rd8+-8];
$L__BB2_61:
	ld.param.u32 	%r66, [_Z19convolution2D_naiveILi7EL10BorderMode0EEvPKfPfS2_ii_param_3];
	setp.ge.u32 	%p130, %r10, %r18;
	ld.global.nc.f32 	%f207, [%rd1+116];
	fma.rn.f32 	%f90, %f275, %f207, %f87;
	setp.lt.s32 	%p131, %r1, 1;
	setp.gt.s32 	%p132, %r1, %r66;
	or.pred  	%p133, %p131, %p132;
	or.pred  	%p134, %p133, %p130;
	mov.f32 	%f276, 0f00000000;
	@%p134 bra 	$L__BB2_63;
	ld.global.nc.f32 	%f276, [%rd8+-4];
$L__BB2_63:
	setp.ge.u32 	%p135, %r10, %r18;
	setp.lt.s32 	%p136, %r1, 0;
	ld.global.nc.f32 	%f209, [%rd1+120];
	fma.rn.f32 	%f93, %f276, %f209, %f90;
	or.pred  	%p137, %p136, %p135;
	mov.f32 	%f277, 0f00000000;
	@%p137 bra 	$L__BB2_65;
	add.s32 	%r42, %r1, %r11;
	mul.wide.s32 	%rd37, %r42, 4;
	add.s64 	%rd38, %rd2, %rd37;
	ld.global.nc.f32 	%f277, [%rd38];
$L__BB2_65:
	setp.ge.u32 	%p138, %r10, %r18;
	ld.global.nc.f32 	%f211, [%rd1+124];
	fma.rn.f32 	%f96, %f277, %f211, %f93;
	or.pred  	%p139, %p1, %p138;
	mov.f32 	%f278, 0f00000000;
	@%p139 bra 	$L__BB2_67;
	ld.global.nc.f32 	%f278, [%rd8+4];
$L__BB2_67:
	setp.ge.u32 	%p140, %r10, %r18;
	ld.global.nc.f32 	%f213, [%rd1+128];
	fma.rn.f32 	%f99, %f278, %f213, %f96;
	or.pred  	%p141, %p2, %p140;
	mov.f32 	%f279, 0f00000000;
	@%p141 bra 	$L__BB2_69;
	ld.global.nc.f32 	%f279, [%rd8+8];
$L__BB2_69:
	setp.ge.u32 	%p142, %r10, %r18;
	ld.global.nc.f32 	%f215, [%rd1+132];
	fma.rn.f32 	%f102, %f279, %f215, %f99;
	or.pred  	%p143, %p3, %p142;
	mov.f32 	%f280, 0f00000000;
	@%p143 bra 	$L__BB2_71;
	ld.global.nc.f32 	%f280, [%rd8+12];
$L__BB2_71:
	ld.param.u32 	%r67, [_Z19convolution2D_naiveILi7EL10BorderMode0EEvPKfPfS2_ii_param_3];
	ld.global.nc.f32 	%f217, [%rd1+136];
	fma.rn.f32 	%f105, %f280, %f217, %f102;
	add.s32 	%r12, %r25, 2;
	setp.ge.u32 	%p144, %r12, %r18;
	add.s32 	%r13, %r11, %r67;
	setp.lt.s32 	%p145, %r1, 3;
	setp.ge.s32 	%p146, %r41, %r67;
	or.pred  	%p147, %p145, %p146;
	or.pred  	%p148, %p147, %p144;
	cvt.s64.s32 	%rd39, %r13;
	add.s64 	%rd40, %rd3, %rd39;
	shl.b64 	%rd41, %rd40, 2;
	add.s64 	%rd9, %rd2, %rd41;
	mov.f32 	%f281, 0f00000000;
	@%p148 bra 	$L__BB2_73;
	ld.global.nc.f32 	%f281, [%rd9+-12];
$L__BB2_73:
	ld.param.u32 	%r68, [_Z19convolution2D_naiveILi7EL10BorderMode0EEvPKfPfS2_ii_param_3];
	setp.ge.u32 	%p149, %r12, %r18;
	ld.global.nc.f32 	%f219, [%rd1+140];
	fma.rn.f32 	%f108, %f281, %f219, %f105;
	setp.lt.s32 	%p150, %r1, 2;
	add.s32 	%r44, %r1, -2;
	setp.ge.s32 	%p151, %r44, %r68;
	or.pred  	%p152, %p150, %p151;
	or.pred  	%p153, %p152, %p149;
	mov.f32 	%f282, 0f00000000;
	@%p153 bra 	$L__BB2_75;
	ld.global.nc.f32 	%f282, [%rd9+-8];
$L__BB2_75:
	ld.param.u32 	%r69, [_Z19convolution2D_naiveILi7EL10BorderMode0EEvPKfPfS2_ii_param_3];
	setp.ge.u32 	%p154, %r12, %r18;
	ld.global.nc.f32 	%f221, [%rd1+144];
	fma.rn.f32 	%f111, %f282, %f221, %f108;
	setp.lt.s32 	%p155, %r1, 1;
	setp.gt.s32 	%p156, %r1, %r69;
	or.pred  	%p157, %p155, %p156;
	or.pred  	%p158, %p157, %p154;
	mov.f32 	%f283, 0f00000000;
	@%p158 bra 	$L__BB2_77;
	ld.global.nc.f32 	%f283, [%rd9+-4];
$L__BB2_77:
	setp.ge.u32 	%p159, %r12, %r18;
	setp.lt.s32 	%p160, %r1, 0;
	ld.global.nc.f32 	%f223, [%rd1+148];
	fma.rn.f32 	%f114, %f283, %f223, %f111;
	or.pred  	%p161, %p160, %p159;
	mov.f32 	%f284, 0f00000000;
	@%p161 bra 	$L__BB2_79;
	add.s32 	%r45, %r1, %r13;
	mul.wide.s32 	%rd42, %r45, 4;
	add.s64 	%rd43, %rd2, %rd42;
	ld.global.nc.f32 	%f284, [%rd43];
$L__BB2_79:
	setp.ge.u32 	%p162, %r12, %r18;
	ld.global.nc.f32 	%f225, [%rd1+152];
	fma.rn.f32 	%f117, %f284, %f225, %f114;
	or.pred  	%p163, %p1, %p162;
	mov.f32 	%f285, 0f00000000;
	@%p163 bra 	$L__BB2_81;
	ld.global.nc.f32 	%f285, [%rd9+4];
$L__BB2_81:
	setp.ge.u32 	%p164, %r12, %r18;
	ld.global.nc.f32 	%f227, [%rd1+156];
	fma.rn.f32 	%f120, %f285, %f227, %f117;
	or.pred  	%p165, %p2, %p164;
	mov.f32 	%f286, 0f00000000;
	@%p165 bra 	$L__BB2_83;
	ld.global.nc.f32 	%f286, [%rd9+8];
$L__BB2_83:
	setp.ge.u32 	%p166, %r12, %r18;
	ld.global.nc.f32 	%f229, [%rd1+160];
	fma.rn.f32 	%f123, %f286, %f229, %f120;
	or.pred  	%p167, %p3, %p166;
	mov.f32 	%f287, 0f00000000;
	@%p167 bra 	$L__BB2_85;
	ld.global.nc.f32 	%f287, [%rd9+12];
$L__BB2_85:
	ld.param.u32 	%r70, [_Z19convolution2D_naiveILi7EL10BorderMode0EEvPKfPfS2_ii_param_3];
	ld.global.nc.f32 	%f231, [%rd1+164];
	fma.rn.f32 	%f126, %f287, %f231, %f123;
	add.s32 	%r14, %r25, 3;
	setp.ge.u32 	%p168, %r14, %r18;
	add.s32 	%r15, %r13, %r70;
	setp.lt.s32 	%p169, %r1, 3;
	setp.ge.s32 	%p170, %r41, %r70;
	or.pred  	%p171, %p169, %p170;
	or.pred  	%p172, %p171, %p168;
	cvt.s64.s32 	%rd44, %r15;
	add.s64 	%rd45, %rd3, %rd44;
	shl.b64 	%rd46, %rd45, 2;
	add.s64 	%rd10, %rd2, %rd46;
	mov.f32 	%f288, 0f00000000;
	@%p172 bra 	$L__BB2_87;
	ld.global.nc.f32 	%f288, [%rd10+-12];
$L__BB2_87:
	ld.param.u32 	%r71, [_Z19convolution2D_naiveILi7EL10BorderMode0EEvPKfPfS2_ii_param_3];
	setp.ge.u32 	%p173, %r14, %r18;
	ld.global.nc.f32 	%f233, [%rd1+168];
	fma.rn.f32 	%f129, %f288, %f233, %f126;
	setp.lt.s32 	%p174, %r1, 2;
	setp.ge.s32 	%p175, %r44, %r71;
	or.pred  	%p176, %p174, %p175;
	or.pred  	%p177, %p176, %p173;
	mov.f32 	%f289, 0f00000000;
	@%p177 bra 	$L__BB2_89;
	ld.global.nc.f32 	%f289, [%rd10+-8];
$L__BB2_89:
	ld.param.u32 	%r72, [_Z19convolution2D_naiveILi7EL10BorderMode0EEvPKfPfS2_ii_param_3];
	setp.ge.u32 	%p178, %r14, %r18;
	ld.global.nc.f32 	%f235, [%rd1+172];
	fma.rn.f32 	%f132, %f289, %f235, %f129;
	setp.lt.s32 	%p179, %r1, 1;
	setp.gt.s32 	%p180, %r1, %r72;
	or.pred  	%p181, %p179, %p180;
	or.pred  	%p182, %p181, %p178;
	mov.f32 	%f290, 0f00000000;
	@%p182 bra 	$L__BB2_91;
	ld.global.nc.f32 	%f290, [%rd10+-4];
$L__BB2_91:
	setp.ge.u32 	%p183, %r14, %r18;
	setp.lt.s32 	%p184, %r1, 0;
	ld.global.nc.f32 	%f237, [%rd1+176];
	fma.rn.f32 	%f135, %f290, %f237, %f132;
	or.pred  	%p185, %p184, %p183;
	mov.f32 	%f291, 0f00000000;
	@%p185 bra 	$L__BB2_93;
	add.s32 	%r48, %r1, %r15;
	mul.wide.s32 	%rd47, %r48, 4;
	add.s64 	%rd48, %rd2, %rd47;
	ld.global.nc.f32 	%f291, [%rd48];
$L__BB2_93:
	setp.ge.u32 	%p186, %r14, %r18;
	ld.global.nc.f32 	%f239, [%rd1+180];
	fma.rn.f32 	%f138, %f291, %f239, %f135;
	or.pred  	%p187, %p1, %p186;
	mov.f32 	%f292, 0f00000000;
	@%p187 bra 	$L__BB2_95;
	ld.global.nc.f32 	%f292, [%rd10+4];
$L__BB2_95:
	setp.ge.u32 	%p188, %r14, %r18;
	ld.global.nc.f32 	%f241, [%rd1+184];
	fma.rn.f32 	%f141, %f292, %f241, %f138;
	or.pred  	%p189, %p2, %p188;
	mov.f32 	%f293, 0f00000000;
	@%p189 bra 	$L__BB2_97;
	ld.global.nc.f32 	%f293, [%rd10+8];
$L__BB2_97:
	setp.ge.u32 	%p190, %r14, %r18;
	ld.global.nc.f32 	%f243, [%rd1+188];
	fma.rn.f32 	%f144, %f293, %f243, %f141;
	or.pred  	%p191, %p3, %p190;
	mov.f32 	%f294, 0f00000000;
	@%p191 bra 	$L__BB2_99;
	ld.global.nc.f32 	%f294, [%rd10+12];
$L__BB2_99:
	ld.global.nc.f32 	%f244, [%rd1+192];
	fma.rn.f32 	%f245, %f294, %f244, %f144;
	add.s32 	%r49, %r9, %r1;
	cvta.to.global.u64 	%rd49, %rd11;
	mul.wide.s32 	%rd50, %r49, 4;
	add.s64 	%rd51, %rd49, %rd50;
	st.global.f32 	[%rd51], %f245;
$L__BB2_100:
	ret;

}
	// .globl	_Z19convolution2D_naiveILi3EL10BorderMode1EEvPKfPfS2_ii
.visible .entry _Z19convolution2D_naiveILi3EL10BorderMode1EEvPKfPfS2_ii(
	.param .u64 .ptr .align 1 _Z19convolution2D_naiveILi3EL10BorderMode1EEvPKfPfS2_ii_param_0,
	.param .u64 .ptr .align 1 _Z19convolution2D_naiveILi3EL10BorderMode1EEvPKfPfS2_ii_param_1,
	.param .u64 .ptr .align 1 _Z19convolution2D_naiveILi3EL10BorderMode1EEvPKfPfS2_ii_param_2,
	.param .u32 _Z19convolution2D_naiveILi3EL10BorderMode1EEvPKfPfS2_ii_param_3,
	.param .u32 _Z19convolution2D_naiveILi3EL10BorderMode1EEvPKfPfS2_ii_param_4
)
{
	.reg .pred 	%p<4>;
	.reg .b32 	%r<41>;
	.reg .b32 	%f<28>;
	.reg .b64 	%rd<27>;

	ld.param.u64 	%rd1, [_Z19convolution2D_naiveILi3EL10BorderMode1EEvPKfPfS2_ii_param_0];
	ld.param.u64 	%rd2, [_Z19convolution2D_naiveILi3EL10BorderMode1EEvPKfPfS2_ii_param_1];
	ld.param.u64 	%rd3, [_Z19convolution2D_naiveILi3EL10BorderMode1EEvPKfPfS2_ii_param_2];
	ld.param.u32 	%r3, [_Z19convolution2D_naiveILi3EL10BorderMode1EEvPKfPfS2_ii_param_3];
	ld.param.u32 	%r5, [_Z19convolution2D_naiveILi3EL10BorderMode1EEvPKfPfS2_ii_param_4];
	mov.u32 	%r6, %ctaid.x;
	mov.u32 	%r7, %ntid.x;
	mov.u32 	%r8, %tid.x;
	mad.lo.s32 	%r1, %r6, %r7, %r8;
	mov.u32 	%r9, %ctaid.y;
	mov.u32 	%r10, %ntid.y;
	mov.u32 	%r11, %tid.y;
	mad.lo.s32 	%r12, %r9, %r10, %r11;
	setp.ge.s32 	%p1, %r1, %r3;
	setp.ge.s32 	%p2, %r12, %r5;
	or.pred  	%p3, %p1, %p2;
	@%p3 bra 	$L__BB3_2;
	cvta.to.global.u64 	%rd4, %rd2;
	cvta.to.global.u64 	%rd5, %rd1;
	cvta.to.global.u64 	%rd6, %rd3;
	max.s32 	%r13, %r1, 1;
	max.u32 	%r14, %r12, 1;
	add.s32 	%r15, %r14, -1;
	mad.lo.s32 	%r16, %r15, %r3, -1;
	add.s32 	%r17, %r16, %r13;
	mul.wide.s32 	%rd7, %r17, 4;
	add.s64 	%rd8, %rd5, %rd7;
	ld.global.nc.f32 	%f1, [%rd8];
	ld.global.nc.f32 	%f2, [%rd6];
	fma.rn.f32 	%f3, %f1, %f2, 0f00000000;
	add.s32 	%r18, %r1, 1;
	min.s32 	%r19, %r3, %r18;
	max.s32 	%r20, %r19, 1;
	add.s32 	%r21, %r16, %r20;
	mul.wide.s32 	%rd9, %r21, 4;
	add.s64 	%rd10, %rd5, %rd9;
	ld.global.nc.f32 	%f4, [%rd10];
	ld.global.nc.f32 	%f5, [%rd6+4];
	fma.rn.f32 	%f6, %f4, %f5, %f3;
	add.s32 	%r22, %r1, 2;
	min.s32 	%r23, %r3, %r22;
	max.s32 	%r24, %r23, 1;
	add.s32 	%r25, %r16, %r24;
	mul.wide.s32 	%rd11, %r25, 4;
	add.s64 	%rd12, %rd5, %rd11;
	ld.global.nc.f32 	%f7, [%rd12];
	ld.global.nc.f32 	%f8, [%rd6+8];
	fma.rn.f32 	%f9, %f7, %f8, %f6;
	add.s32 	%r26, %r12, 1;
	min.u32 	%r27, %r5, %r26;
	add.s32 	%r28, %r27, -1;
	mad.lo.s32 	%r29, %r28, %r3, -1;
	add.s32 	%r30, %r29, %r13;
	mul.wide.s32 	%rd13, %r30, 4;
	add.s64 	%rd14, %rd5, %rd13;
	ld.global.nc.f32 	%f10, [%rd14];
	ld.global.nc.f32 	%f11, [%rd6+12];
	fma.rn.f32 	%f12, %f10, %f11, %f9;
	add.s32 	%r31, %r29, %r20;
	mul.wide.s32 	%rd15, %r31, 4;
	add.s64 	%rd16, %rd5, %rd15;
	ld.global.nc.f32 	%f13, [%rd16];
	ld.global.nc.f32 	%f14, [%rd6+16];
	fma.rn.f32 	%f15, %f13, %f14, %f12;
	add.s32 	%r32, %r29, %r24;
	mul.wide.s32 	%rd17, %r32, 4;
	add.s64 	%rd18, %rd5, %rd17;
	ld.global.nc.f32 	%f16, [%rd18];
	ld.global.nc.f32 	%f17, [%rd6+20];
	fma.rn.f32 	%f18, %f16, %f17, %f15;
	add.s32 	%r33, %r12, 2;
	min.u32 	%r34, %r5, %r33;
	add.s32 	%r35, %r34, -1;
	mad.lo.s32 	%r36, %r35, %r3, -1;
	add.s32 	%r37, %r36, %r13;
	mul.wide.s32 	%rd19, %r37, 4;
	add.s64 	%rd20, %rd5, %rd19;
	ld.global.nc.f32 	%f19, [%rd20];
	ld.global.nc.f32 	%f20, [%rd6+24];
	fma.rn.f32 	%f21, %f19, %f20, %f18;
	add.s32 	%r38, %r36, %r20;
	mul.wide.s32 	%rd21, %r38, 4;
	add.s64 	%rd22, %rd5, %rd21;
	ld.global.nc.f32 	%f22, [%rd22];
	ld.global.nc.f32 	%f23, [%rd6+28];
	fma.rn.f32 	%f24, %f22, %f23, %f21;
	add.s32 	%r39, %r36, %r24;
	mul.wide.s32 	%rd23, %r39, 4;
	add.s64 	%rd24, %rd5, %rd23;
	ld.global.nc.f32 	%f25, [%rd24];
	ld.global.nc.f32 	%f26, [%rd6+32];
	fma.rn.f32 	%f27, %f25, %f26, %f24;
	mad.lo.s32 	%r40, %r3, %r12, %r1;
	mul.wide.s32 	%rd25, %r40, 4;
	add.s64 	%rd26, %rd4, %rd25;
	st.global.f32 	[%rd26], %f27;
$L__BB3_2:
	ret;

}
	// .globl	_Z19convolution2D_naiveILi3EL10BorderMode2EEvPKfPfS2_ii
.visible .entry _Z19convolution2D_naiveILi3EL10BorderMode2EEvPKfPfS2_ii(
	.param .u64 .ptr .align 1 _Z19convolution2D_naiveILi3EL10BorderMode2EEvPKfPfS2_ii_param_0,
	.param .u64 .ptr .align 1 _Z19convolution2D_naiveILi3EL10BorderMode2EEvPKfPfS2_ii_param_1,
	.param .u64 .ptr .align 1 _Z19convolution2D_naiveILi3EL10BorderMode2EEvPKfPfS2_ii_param_2,
	.param .u32 _Z19convolution2D_naiveILi3EL10BorderMode2EEvPKfPfS2_ii_param_3,
	.param .u32 _Z19convolution2D_naiveILi3EL10BorderMode2EEvPKfPfS2_ii_param_4
)
{
	.reg .pred 	%p<9>;
	.reg .b32 	%r<68>;
	.reg .b32 	%f<28>;
	.reg .b64 	%rd<27>;

	ld.param.u64 	%rd1, [_Z19convolution2D_naiveILi3EL10BorderMode2EEvPKfPfS2_ii_param_0];
	ld.param.u64 	%rd2, [_Z19convolution2D_naiveILi3EL10BorderMode2EEvPKfPfS2_ii_param_1];
	ld.param.u64 	%rd3, [_Z19convolution2D_naiveILi3EL10BorderMode2EEvPKfPfS2_ii_param_2];
	ld.param.u32 	%r3, [_Z19convolution2D_naiveILi3EL10BorderMode2EEvPKfPfS2_ii_param_3];
	ld.param.u32 	%r5, [_Z19convolution2D_naiveILi3EL10BorderMode2EEvPKfPfS2_ii_param_4];
	mov.u32 	%r6, %ctaid.x;
	mov.u32 	%r7, %ntid.x;
	mov.u32 	%r8, %tid.x;
	mad.lo.s32 	%r1, %r6, %r7, %r8;
	mov.u32 	%r9, %ctaid.y;
	mov.u32 	%r10, %ntid.y;
	mov.u32 	%r11, %tid.y;
	mad.lo.s32 	%r12, %r9, %r10, %r11;
	setp.ge.s32 	%p1, %r1, %r3;
	setp.ge.s32 	%p2, %r12, %r5;
	or.pred  	%p3, %p1, %p2;
	@%p3 bra 	$L__BB4_2;
	cvta.to.global.u64 	%rd4, %rd2;
	cvta.to.global.u64 	%rd5, %rd1;
	cvta.to.global.u64 	%rd6, %rd3;
	add.s32 	%r13, %r1, -1;
	shl.b32 	%r14, %r3, 1;
	shl.b32 	%r15, %r5, 1;
	add.s32 	%r16, %r3, -1;
	add.s32 	%r17, %r5, -1;
	shr.s32 	%r18, %r13, 31;
	xor.b32  	%r19, %r18, %r13;
	setp.lt.s32 	%p4, %r19, %r3;
	not.b32 	%r20, %r19;
	add.s32 	%r21, %r14, %r20;
	selp.b32 	%r22, %r19, %r21, %p4;
	min.s32 	%r23, %r16, %r22;
	max.s32 	%r24, %r23, 0;
	add.s32 	%r25, %r12, -1;
	shr.s32 	%r26, %r25, 31;
	xor.b32  	%r27, %r26, %r25;
	setp.lt.s32 	%p5, %r27, %r5;
	not.b32 	%r28, %r27;
	add.s32 	%r29, %r15, %r28;
	selp.b32 	%r30, %r27, %r29, %p5;
	min.s32 	%r31, %r17, %r30;
	max.s32 	%r32, %r31, 0;
	mul.lo.s32 	%r33, %r32, %r3;
	add.s32 	%r34, %r24, %r33;
	mul.wide.s32 	%rd7, %r34, 4;
	add.s64 	%rd8, %rd5, %rd7;
	ld.global.nc.f32 	%f1, [%rd8];
	ld.global.nc.f32 	%f2, [%rd6];
	fma.rn.f32 	%f3, %f1, %f2, 0f00000000;
	shr.s32 	%r35, %r1, 31;
	xor.b32  	%r36, %r35, %r1;
	setp.lt.s32 	%p6, %r36, %r3;
	not.b32 	%r37, %r36;
	add.s32 	%r38, %r14, %r37;
	selp.b32 	%r39, %r36, %r38, %p6;
	min.s32 	%r40, %r16, %r39;
	max.s32 	%r41, %r40, 0;
	add.s32 	%r42, %r41, %r33;
	mul.wide.s32 	%rd9, %r42, 4;
	add.s64 	%rd10, %rd5, %rd9;
	ld.global.nc.f32 	%f4, [%rd10];
	ld.global.nc.f32 	%f5, [%rd6+4];
	fma.rn.f32 	%f6, %f4, %f5, %f3;
	add.s32 	%r43, %r1, 1;
	shr.s32 	%r44, %r43, 31;
	xor.b32  	%r45, %r44, %r43;
	setp.lt.s32 	%p7, %r45, %r3;
	not.b32 	%r46, %r45;
	add.s32 	%r47, %r14, %r46;
	selp.b32 	%r48, %r45, %r47, %p7;
	min.s32 	%r49, %r16, %r48;
	max.s32 	%r50, %r49, 0;
	add.s32 	%r51, %r50, %r33;
	mul.wide.s32 	%rd11, %r51, 4;
	add.s64 	%rd12, %rd5, %rd11;
	ld.global.nc.f32 	%f7, [%rd12];
	ld.global.nc.f32 	%f8, [%rd6+8];
	fma.rn.f32 	%f9, %f7, %f8, %f6;
	min.u32 	%r52, %r17, %r12;
	mul.lo.s32 	%r53, %r52, %r3;
	add.s32 	%r54, %r24, %r53;
	mul.wide.s32 	%rd13, %r54, 4;
	add.s64 	%rd14, %rd5, %rd13;
	ld.global.nc.f32 	%f10, [%rd14];
	ld.global.nc.f32 	%f11, [%rd6+12];
	fma.rn.f32 	%f12, %f10, %f11, %f9;
	add.s32 	%r55, %r41, %r53;
	mul.wide.s32 	%rd15, %r55, 4;
	add.s64 	%rd16, %rd5, %rd15;
	ld.global.nc.f32 	%f13, [%rd16];
	ld.global.nc.f32 	%f14, [%rd6+16];
	fma.rn.f32 	%f15, %f13, %f14, %f12;
	add.s32 	%r56, %r50, %r53;
	mul.wide.s32 	%rd17, %r56, 4;
	add.s64 	%rd18, %rd5, %rd17;
	ld.global.nc.f32 	%f16, [%rd18];
	ld.global.nc.f32 	%f17, [%rd6+20];
	fma.rn.f32 	%f18, %f16, %f17, %f15;
	add.s32 	%r57, %r12, 1;
	setp.lt.u32 	%p8, %r57, %r5;
	sub.s32 	%r58, %r15, %r12;
	add.s32 	%r59, %r58, -2;
	selp.b32 	%r60, %r57, %r59, %p8;
	min.s32 	%r61, %r17, %r60;
	max.s32 	%r62, %r61, 0;
	mul.lo.s32 	%r63, %r62, %r3;
	add.s32 	%r64, %r24, %r63;
	mul.wide.s32 	%rd19, %r64, 4;
	add.s64 	%rd20, %rd5, %rd19;
	ld.global.nc.f32 	%f19, [%rd20];
	ld.global.nc.f32 	%f20, [%rd6+24];
	fma.rn.f32 	%f21, %f19, %f20, %f18;
	add.s32 	%r65, %r41, %r63;
	mul.wide.s32 	%rd21, %r65, 4;
	add.s64 	%rd22, %rd5, %rd21;
	ld.global.nc.f32 	%f22, [%rd22];
	ld.global.nc.f32 	%f23, [%rd6+28];
	fma.rn.f32 	%f24, %f22, %f23, %f21;
	add.s32 	%r66, %r50, %r63;
	mul.wide.s32 	%rd23, %r66, 4;
	add.s64 	%rd24, %rd5, %rd23;
	ld.global.nc.f32 	%f25, [%rd24];
	ld.global.nc.f32 	%f26, [%rd6+32];
	fma.rn.f32 	%f27, %f25, %f26, %f24;
	mad.lo.s32 	%r67, %r3, %r12, %r1;
	mul.wide.s32 	%rd25, %r67, 4;
	add.s64 	%rd26, %rd4, %rd25;
	st.global.f32 	[%rd26], %f27;
$L__BB4_2:
	ret;

}


// ===== COMPILED SASS (sm_100) =====

	.target	sm_100

	.elftype	@"ET_EXEC"


//--------------------- .note.nv.tkinfo           --------------------------
	.section	.note.nv.tkinfo,"",@"SHT_NOTE"
	.sectionflags	@"SHF_NOTE_NV_TKINFO"
	.tkinfo
        /*0018*/ 	.word	0x00000002
        /*0030*/ 	.string	""
        /*0030*/ 	.string	"ptxas"
        /*0030*/ 	.string	"Cuda compilation tools, release 13.0, V13.0.88"
        /*0030*/ 	.string	"Build cuda_13.0.r13.0/compiler.36424714_0"
        /*0030*/ 	.string	"-arch sm_100 -m 64 "



//--------------------- .note.nv.cuinfo           --------------------------
	.section	.note.nv.cuinfo,"",@"SHT_NOTE"
	.sectionflags	@"SHF_NOTE_NV_CUINFO"
        /*0018*/ 	.short	0x0002
        /*001a*/ 	.short	0x0064
        /*001c*/ 	.short	0x0082
	.zero		2


//--------------------- .nv.info                  --------------------------
	.section	.nv.info,"",@"SHT_CUDA_INFO"
	.align	4


	//----- nvinfo : EIATTR_REGCOUNT
	.align		4
        /*0000*/ 	.byte	0x04, 0x2f
        /*0002*/ 	.short	(.L_1 - .L_0)
	.align		4
.L_0:
        /*0004*/ 	.word	index@(_Z19convolution2D_naiveILi3EL10BorderMode0EEvPKfPfS2_ii)
        /*0008*/ 	.word	0x0000001e


	//----- nvinfo : EIATTR_FRAME_SIZE
	.align		4
.L_1:
        /*000c*/ 	.byte	0x04, 0x11
        /*000e*/ 	.short	(.L_3 - .L_2)
	.align		4
.L_2:
        /*0010*/ 	.word	index@(_Z19convolution2D_naiveILi3EL10BorderMode0EEvPKfPfS2_ii)
        /*0014*/ 	.word	0x00000000


	//----- nvinfo : EIATTR_REGCOUNT
	.align		4
.L_3:
        /*0018*/ 	.byte	0x04, 0x2f
        /*001a*/ 	.short	(.L_5 - .L_4)
	.align		4
.L_4:
        /*001c*/ 	.word	index@(_Z19convolution2D_naiveILi5EL10BorderMode0EEvPKfPfS2_ii)
        /*0020*/ 	.word	0x00000020


	//----- nvinfo : EIATTR_FRAME_SIZE
	.align		4
.L_5:
        /*0024*/ 	.byte	0x04, 0x11
        /*0026*/ 	.short	(.L_7 - .L_6)
	.align		4
.L_6:
        /*0028*/ 	.word	index@(_Z19convolution2D_naiveILi5EL10BorderMode0EEvPKfPfS2_ii)
        /*002c*/ 	.word	0x00000000


	//----- nvinfo : EIATTR_REGCOUNT
	.align		4
.L_7:
        /*0030*/ 	.byte	0x04, 0x2f
        /*0032*/ 	.short	(.L_9 - .L_8)
	.align		4
.L_8:
        /*0034*/ 	.word	index@(_Z19convolution2D_naiveILi7EL10BorderMode0EEvPKfPfS2_ii)
        /*0038*/ 	.word	0x00000020


	//----- nvinfo : EIATTR_FRAME_SIZE
	.align		4
.L_9:
        /*003c*/ 	.byte	0x04, 0x11
        /*003e*/ 	.short	(.L_11 - .L_10)
	.align		4
.L_10:
        /*0040*/ 	.word	index@(_Z19convolution2D_naiveILi7EL10BorderMode0EEvPKfPfS2_ii)
        /*0044*/ 	.word	0x00000000


	//----- nvinfo : EIATTR_REGCOUNT
	.align		4
.L_11:
        /*0048*/ 	.byte	0x04, 0x2f
        /*004a*/ 	.short	(.L_13 - .L_12)
	.align		4
.L_12:
        /*004c*/ 	.word	index@(_Z19convolution2D_naiveILi3EL10BorderMode1EEvPKfPfS2_ii)
        /*0050*/ 	.word	0x00000020


	//----- nvinfo : EIATTR_FRAME_SIZE
	.align		4
.L_13:
        /*0054*/ 	.byte	0x04, 0x11
        /*0056*/ 	.short	(.L_15 - .L_14)
	.align		4
.L_14:
        /*0058*/ 	.word	index@(_Z19convolution2D_naiveILi3EL10BorderMode1EEvPKfPfS2_ii)
        /*005c*/ 	.word	0x00000000


	//----- nvinfo : EIATTR_REGCOUNT
	.align		4
.L_15:
        /*0060*/ 	.byte	0x04, 0x2f
        /*0062*/ 	.short	(.L_17 - .L_16)
	.align		4
.L_16:
        /*0064*/ 	.word	index@(_Z19convolution2D_naiveILi3EL10BorderMode2EEvPKfPfS2_ii)
        /*0068*/ 	.word	0x00000020


	//----- nvinfo : EIATTR_FRAME_SIZE
	.align		4
.L_17:
        /*006c*/ 	.byte	0x04, 0x11
        /*006e*/ 	.short	(.L_19 - .L_18)
	.align		4
.L_18:
        /*0070*/ 	.word	index@(_Z19convolution2D_naiveILi3EL10BorderMode2EEvPKfPfS2_ii)
        /*0074*/ 	.word	0x00000000


	//----- nvinfo : EIATTR_MIN_STACK_SIZE
	.align		4
.L_19:
        /*0078*/ 	.byte	0x04, 0x12
        /*007a*/ 	.short	(.L_21 - .L_20)
	.align		4
.L_20:
        /*007c*/ 	.word	index@(_Z19convolution2D_naiveILi3EL10BorderMode2EEvPKfPfS2_ii)
        /*0080*/ 	.word	0x00000000


	//----- nvinfo : EIATTR_MIN_STACK_SIZE
	.align		4
.L_21:
        /*0084*/ 	.byte	0x04, 0x12
        /*0086*/ 	.short	(.L_23 - .L_22)
	.align		4
.L_22:
        /*0088*/ 	.word	index@(_Z19convolution2D_naiveILi3EL10BorderMode1EEvPKfPfS2_ii)
        /*008c*/ 	.word	0x00000000


	//----- nvinfo : EIATTR_MIN_STACK_SIZE
	.align		4
.L_23:
        /*0090*/ 	.byte	0x04, 0x12
        /*0092*/ 	.short	(.L_25 - .L_24)
	.align		4
.L_24:
        /*0094*/ 	.word	index@(_Z19convolution2D_naiveILi7EL10BorderMode0EEvPKfPfS2_ii)
        /*0098*/ 	.word	0x00000000


	//----- nvinfo : EIATTR_MIN_STACK_SIZE
	.align		4
.L_25:
        /*009c*/ 	.byte	0x04, 0x12
        /*009e*/ 	.short	(.L_27 - .L_26)
	.align		4
.L_26:
        /*00a0*/ 	.word	index@(_Z19convolution2D_naiveILi5EL10BorderMode0EEvPKfPfS2_ii)
        /*00a4*/ 	.word	0x00000000


	//----- nvinfo : EIATTR_MIN_STACK_SIZE
	.align		4
.L_27:
        /*00a8*/ 	.byte	0x04, 0x12
        /*00aa*/ 	.short	(.L_29 - .L_28)
	.align		4
.L_28:
        /*00ac*/ 	.word	index@(_Z19convolution2D_naiveILi3EL10BorderMode0EEvPKfPfS2_ii)
        /*00b0*/ 	.word	0x00000000
.L_29:


//--------------------- .nv.compat                --------------------------
	.section	.nv.compat,"",@"SHT_CUDA_COMPAT_INFO"
	.align	4
        /*0000*/ 	.byte	0x02, 0x09, 0x00, 0x00, 0x02, 0x02, 0x01, 0x00, 0x02, 0x05, 0x05, 0x00, 0x03, 0x07, 0x01, 0x01
        /*0010*/ 	.byte	0x02, 0x03, 0x00, 0x00, 0x02, 0x06, 0x01, 0x00, 0x04, 0x0b, 0x08, 0x00, 0x09, 0x00, 0x00, 0x00
        /*0020*/ 	.byte	0x00, 0x00, 0x00, 0x00


//--------------------- .nv.info._Z19convolution2D_naiveILi3EL10BorderMode2EEvPKfPfS2_ii --------------------------
	.section	.nv.info._Z19convolution2D_naiveILi3EL10BorderMode2EEvPKfPfS2_ii,"",@"SHT_CUDA_INFO"
	.sectionflags	@""
	.align	4


	//----- nvinfo : EIATTR_CUDA_API_VERSION
	.align		4
        /*0000*/ 	.byte	0x04, 0x37
        /*0002*/ 	.short	(.L_31 - .L_30)
.L_30:
        /*0004*/ 	.word	0x00000082


	//----- nvinfo : EIATTR_KPARAM_INFO
	.align		4
.L_31:
        /*0008*/ 	.byte	0x04, 0x17
        /*000a*/ 	.short	(.L_33 - .L_32)
.L_32:
        /*000c*/ 	.word	0x00000000
        /*0010*/ 	.short	0x0004
        /*0012*/ 	.short	0x001c
        /*0014*/ 	.byte	0x00, 0xf0, 0x11, 0x00


	//----- nvinfo : EIATTR_KPARAM_INFO
	.align		4
.L_33:
        /*0018*/ 	.byte	0x04, 0x17
        /*001a*/ 	.short	(.L_35 - .L_34)
.L_34:
        /*001c*/ 	.word	0x00000000
        /*0020*/ 	.short	0x0003
        /*0022*/ 	.short	0x0018
        /*0024*/ 	.byte	0x00, 0xf0, 0x11, 0x00


	//----- nvinfo : EIATTR_KPARAM_INFO
	.align		4
.L_35:
        /*0028*/ 	.byte	0x04, 0x17
        /*002a*/ 	.short	(.L_37 - .L_36)
.L_36:
        /*002c*/ 	.word	0x00000000
        /*0030*/ 	.short	0x0002
        /*0032*/ 	.short	0x0010
        /*0034*/ 	.byte	0x00, 0xf5, 0x21, 0x00


	//----- nvinfo : EIATTR_KPARAM_INFO
	.align		4
.L_37:
        /*0038*/ 	.byte	0x04, 0x17
        /*003a*/ 	.short	(.L_39 - .L_38)
.L_38:
        /*003c*/ 	.word	0x00000000
        /*0040*/ 	.short	0x0001
        /*0042*/ 	.short	0x0008
        /*0044*/ 	.byte	0x00, 0xf5, 0x21, 0x00


	//----- nvinfo : EIATTR_KPARAM_INFO
	.align		4
.L_39:
        /*0048*/ 	.byte	0x04, 0x17
        /*004a*/ 	.short	(.L_41 - .L_40)
.L_40:
        /*004c*/ 	.word	0x00000000
        /*0050*/ 	.short	0x0000
        /*0052*/ 	.short	0x0000
        /*0054*/ 	.byte	0x00, 0xf5, 0x21, 0x00


	//----- nvinfo : EIATTR_SPARSE_MMA_MASK
	.align		4
.L_41:
        /*0058*/ 	.byte	0x03, 0x50
        /*005a*/ 	.short	0x0000


	//----- nvinfo : EIATTR_MAXREG_COUNT
	.align		4
        /*005c*/ 	.byte	0x03, 0x1b
        /*005e*/ 	.short	0x00ff


	//----- nvinfo : EIATTR_MERCURY_ISA_VERSION
	.align		4
        /*0060*/ 	.byte	0x03, 0x5f
        /*0062*/ 	.short	0x0101


	//----- nvinfo : EIATTR_VRC_CTA_INIT_COUNT
	.align		4
        /*0064*/ 	.byte	0x02, 0x4a
	.zero		1
	.zero		1


	//----- nvinfo : EIATTR_EXIT_INSTR_OFFSETS
	.align		4
        /*0068*/ 	.byte	0x04, 0x1c
        /*006a*/ 	.short	(.L_43 - .L_42)


	//   ....[0]....
.L_42:
        /*006c*/ 	.word	0x000000c0


	//   ....[1]....
        /*0070*/ 	.word	0x00000640


	//----- nvinfo : EIATTR_CBANK_PARAM_SIZE
	.align		4
.L_43:
        /*0074*/ 	.byte	0x03, 0x19
        /*0076*/ 	.short	0x0020


	//----- nvinfo : EIATTR_PARAM_CBANK
	.align		4
        /*0078*/ 	.byte	0x04, 0x0a
        /*007a*/ 	.short	(.L_45 - .L_44)
	.align		4
.L_44:
        /*007c*/ 	.word	index@(.nv.constant0._Z19convolution2D_naiveILi3EL10BorderMode2EEvPKfPfS2_ii)
        /*0080*/ 	.short	0x0380
        /*0082*/ 	.short	0x0020


	//----- nvinfo : EIATTR_SW_WAR
	.align		4
.L_45:
        /*0084*/ 	.byte	0x04, 0x36
        /*0086*/ 	.short	(.L_47 - .L_46)
.L_46:
        /*0088*/ 	.word	0x00000008
.L_47:


//--------------------- .nv.info._Z19convolution2D_naiveILi3EL10BorderMode1EEvPKfPfS2_ii --------------------------
	.section	.nv.info._Z19convolution2D_naiveILi3EL10BorderMode1EEvPKfPfS2_ii,"",@"SHT_CUDA_INFO"
	.sectionflags	@""
	.align	4


	//----- nvinfo : EIATTR_CUDA_API_VERSION
	.align		4
        /*0000*/ 	.byte	0x04, 0x37
        /*0002*/ 	.short	(.L_49 - .L_48)
.L_48:
        /*0004*/ 	.word	0x00000082


	//----- nvinfo : EIATTR_KPARAM_INFO
	.align		4
.L_49:
        /*0008*/ 	.byte	0x04, 0x17
        /*000a*/ 	.short	(.L_51 - .L_50)
.L_50:
        /*000c*/ 	.word	0x00000000
        /*0010*/ 	.short	0x0004
        /*0012*/ 	.short	0x001c
        /*0014*/ 	.byte	0x00, 0xf0, 0x11, 0x00


	//----- nvinfo : EIATTR_KPARAM_INFO
	.align		4
.L_51:
        /*0018*/ 	.byte	0x04, 0x17
        /*001a*/ 	.short	(.L_53 - .L_52)
.L_52:
        /*001c*/ 	.word	0x00000000
        /*0020*/ 	.short	0x0003
        /*0022*/ 	.short	0x0018
        /*0024*/ 	.byte	0x00, 0xf0, 0x11, 0x00


	//----- nvinfo : EIATTR_KPARAM_INFO
	.align		4
.L_53:
        /*0028*/ 	.byte	0x04, 0x17
        /*002a*/ 	.short	(.L_55 - .L_54)
.L_54:
        /*002c*/ 	.word	0x00000000
        /*0030*/ 	.short	0x0002
        /*0032*/ 	.short	0x0010
        /*0034*/ 	.byte	0x00, 0xf5, 0x21, 0x00


	//----- nvinfo : EIATTR_KPARAM_INFO
	.align		4
.L_55:
        /*0038*/ 	.byte	0x04, 0x17
        /*003a*/ 	.short	(.L_57 - .L_56)
.L_56:
        /*003c*/ 	.word	0x00000000
        /*0040*/ 	.short	0x0001
        /*0042*/ 	.short	0x0008
        /*0044*/ 	.byte	0x00, 0xf5, 0x21, 0x00


	//----- nvinfo : EIATTR_KPARAM_INFO
	.align		4
.L_57:
        /*0048*/ 	.byte	0x04, 0x17
        /*004a*/ 	.short	(.L_59 - .L_58)
.L_58:
        /*004c*/ 	.word	0x00000000
        /*0050*/ 	.short	0x0000
        /*0052*/ 	.short	0x0000
        /*0054*/ 	.byte	0x00, 0xf5, 0x21, 0x00


	//----- nvinfo : EIATTR_SPARSE_MMA_MASK
	.align		4
.L_59:
        /*0058*/ 	.byte	0x03, 0x50
        /*005a*/ 	.short	0x0000


	//----- nvinfo : EIATTR_MAXREG_COUNT
	.align		4
        /*005c*/ 	.byte	0x03, 0x1b
        /*005e*/ 	.short	0x00ff


	//----- nvinfo : EIATTR_MERCURY_ISA_VERSION
	.align		4
        /*0060*/ 	.byte	0x03, 0x5f
        /*0062*/ 	.short	0x0101


	//----- nvinfo : EIATTR_VRC_CTA_INIT_COUNT
	.align		4
        /*0064*/ 	.byte	0x02, 0x4a
	.zero		1
	.zero		1


	//----- nvinfo : EIATTR_EXIT_INSTR_OFFSETS
	.align		4
        /*0068*/ 	.byte	0x04, 0x1c
        /*006a*/ 	.short	(.L_61 - .L_60)


	//   ....[0]....
.L_60:
        /*006c*/ 	.word	0x000000c0


	//   ....[1]....
        /*0070*/ 	.word	0x000004f0


	//----- nvinfo : EIATTR_CBANK_PARAM_SIZE
	.align		4
.L_61:
        /*0074*/ 	.byte	0x03, 0x19
        /*0076*/ 	.short	0x0020


	//----- nvinfo : EIATTR_PARAM_CBANK
	.align		4
        /*0078*/ 	.byte	0x04, 0x0a
        /*007a*/ 	.short	(.L_63 - .L_62)
	.align		4
.L_62:
        /*007c*/ 	.word	index@(.nv.constant0._Z19convolution2D_naiveILi3EL10BorderMode1EEvPKfPfS2_ii)
        /*0080*/ 	.short	0x0380
        /*0082*/ 	.short	0x0020


	//----- nvinfo : EIATTR_SW_WAR
	.align		4
.L_63:
        /*0084*/ 	.byte	0x04, 0x36
        /*0086*/ 	.short	(.L_65 - .L_64)
.L_64:
        /*0088*/ 	.word	0x00000008
.L_65:


//--------------------- .nv.info._Z19convolution2D_naiveILi7EL10BorderMode0EEvPKfPfS2_ii --------------------------
	.section	.nv.info._Z19convolution2D_naiveILi7EL10BorderMode0EEvPKfPfS2_ii,"",@"SHT_CUDA_INFO"
	.sectionflags	@""
	.align	4


	//----- nvinfo : EIATTR_CUDA_API_VERSION
	.align		4
        /*0000*/ 	.byte	0x04, 0x37
        /*0002*/ 	.short	(.L_67 - .L_66)
.L_66:
        /*0004*/ 	.word	0x00000082


	//----- nvinfo : EIATTR_KPARAM_INFO
	.align		4
.L_67:
        /*0008*/ 	.byte	0x04, 0x17
        /*000a*/ 	.short	(.L_69 - .L_68)
.L_68:
        /*000c*/ 	.word	0x00000000
        /*0010*/ 	.short	0x0004
        /*0012*/ 	.short	0x001c
        /*0014*/ 	.byte	0x00, 0xf0, 0x11, 0x00


	//----- nvinfo : EIATTR_KPARAM_INFO
	.align		4
.L_69:
        /*0018*/ 	.byte	0x04, 0x17
        /*001a*/ 	.short	(.L_71 - .L_70)
.L_70:
        /*001c*/ 	.word	0x00000000
        /*0020*/ 	.short	0x0003
        /*0022*/ 	.short	0x0018
        /*0024*/ 	.byte	0x00, 0xf0, 0x11, 0x00


	//----- nvinfo : EIATTR_KPARAM_INFO
	.align		4
.L_71:
        /*0028*/ 	.byte	0x04, 0x17
        /*002a*/ 	.short	(.L_73 - .L_72)
.L_72:
        /*002c*/ 	.word	0x00000000
        /*0030*/ 	.short	0x0002
        /*0032*/ 	.short	0x0010
        /*0034*/ 	.byte	0x00, 0xf5, 0x21, 0x00


	//----- nvinfo : EIATTR_KPARAM_INFO
	.align		4
.L_73:
        /*0038*/ 	.byte	0x04, 0x17
        /*003a*/ 	.short	(.L_75 - .L_74)
.L_74:
        /*003c*/ 	.word	0x00000000
        /*0040*/ 	.short	0x0001
        /*0042*/ 	.short	0x0008
        /*0044*/ 	.byte	0x00, 0xf5, 0x21, 0x00


	//----- nvinfo : EIATTR_KPARAM_INFO
	.align		4
.L_75:
        /*0048*/ 	.byte	0x04, 0x17
        /*004a*/ 	.short	(.L_77 - .L_76)
.L_76:
        /*004c*/ 	.word	0x00000000
        /*0050*/ 	.short	0x0000
        /*0052*/ 	.short	0x0000
        /*0054*/ 	.byte	0x00, 0xf5, 0x21, 0x00


	//----- nvinfo : EIATTR_SPARSE_MMA_MASK
	.align		4
.L_77:
        /*0058*/ 	.byte	0x03, 0x50
        /*005a*/ 	.short	0x0000


	//----- nvinfo : EIATTR_MAXREG_COUNT
	.align		4
        /*005c*/ 	.byte	0x03, 0x1b
        /*005e*/ 	.short	0x00ff


	//----- nvinfo : EIATTR_MERCURY_ISA_VERSION
	.align		4
        /*0060*/ 	.byte	0x03, 0x5f
        /*0062*/ 	.short	0x0101


	//----- nvinfo : EIATTR_VRC_CTA_INIT_COUNT
	.align		4
        /*0064*/ 	.byte	0x02, 0x4a
	.zero		1
	.zero		1


	//----- nvinfo : EIATTR_EXIT_INSTR_OFFSETS
	.align		4
        /*0068*/ 	.byte	0x04, 0x1c
        /*006a*/ 	.short	(.L_79 - .L_78)


	//   ....[0]....
.L_78:
        /*006c*/ 	.word	0x000000c0


	//   ....[1]....
        /*0070*/ 	.word	0x00001620


	//----- nvinfo : EIATTR_CBANK_PARAM_SIZE
	.align		4
.L_79:
        /*0074*/ 	.byte	0x03, 0x19
        /*0076*/ 	.short	0x0020


	//----- nvinfo : EIATTR_PARAM_CBANK
	.align		4
        /*0078*/ 	.byte	0x04, 0x0a
        /*007a*/ 	.short	(.L_81 - .L_80)
	.align		4
.L_80:
        /*007c*/ 	.word	index@(.nv.constant0._Z19convolution2D_naiveILi7EL10BorderMode0EEvPKfPfS2_ii)
        /*0080*/ 	.short	0x0380
        /*0082*/ 	.short	0x0020


	//----- nvinfo : EIATTR_SW_WAR
	.align		4
.L_81:
        /*0084*/ 	.byte	0x04, 0x36
        /*0086*/ 	.short	(.L_83 - .L_82)
.L_82:
        /*0088*/ 	.word	0x00000008
.L_83:


//--------------------- .nv.info._Z19convolution2D_naiveILi5EL10BorderMode0EEvPKfPfS2_ii --------------------------
	.section	.nv.info._Z19convolution2D_naiveILi5EL10BorderMode0EEvPKfPfS2_ii,"",@"SHT_CUDA_INFO"
	.sectionflags	@""
	.align	4


	//----- nvinfo : EIATTR_CUDA_API_VERSION
	.align		4
        /*0000*/ 	.byte	0x04, 0x37
        /*0002*/ 	.short	(.L_85 - .L_84)
.L_84:
        /*0004*/ 	.word	0x00000082


	//----- nvinfo : EIATTR_KPARAM_INFO
	.align		4
.L_85:
        /*0008*/ 	.byte	0x04, 0x17
        /*000a*/ 	.short	(.L_87 - .L_86)
.L_86:
        /*000c*/ 	.word	0x00000000
        /*0010*/ 	.short	0x0004
        /*0012*/ 	.short	0x001c
        /*0014*/ 	.byte	0x00, 0xf0, 0x11, 0x00


	//----- nvinfo : EIATTR_KPARAM_INFO
	.align		4
.L_87:
        /*0018*/ 	.byte	0x04, 0x17
        /*001a*/ 	.short	(.L_89 - .L_88)
.L_88:
        /*001c*/ 	.word	0x00000000
        /*0020*/ 	.short	0x0003
        /*0022*/ 	.short	0x0018
        /*0024*/ 	.byte	0x00, 0xf0, 0x11, 0x00


	//----- nvinfo : EIATTR_KPARAM_INFO
	.align		4
.L_89:
        /*0028*/ 	.byte	0x04, 0x17
        /*002a*/ 	.short	(.L_91 - .L_90)
.L_90:
        /*002c*/ 	.word	0x00000000
        /*0030*/ 	.short	0x0002
        /*0032*/ 	.short	0x0010
        /*0034*/ 	.byte	0x00, 0xf5, 0x21, 0x00


	//----- nvinfo : EIATTR_KPARAM_INFO
	.align		4
.L_91:
        /*0038*/ 	.byte	0x04, 0x17
        /*003a*/ 	.short	(.L_93 - .L_92)
.L_92:
        /*003c*/ 	.word	0x00000000
        /*0040*/ 	.short	0x0001
        /*0042*/ 	.short	0x0008
        /*0044*/ 	.byte	0x00, 0xf5, 0x21, 0x00


	//----- nvinfo : EIATTR_KPARAM_INFO
	.align		4
.L_93:
        /*0048*/ 	.byte	0x04, 0x17
        /*004a*/ 	.short	(.L_95 - .L_94)
.L_94:
        /*004c*/ 	.word	0x00000000
        /*0050*/ 	.short	0x0000
        /*0052*/ 	.short	0x0000
        /*0054*/ 	.byte	0x00, 0xf5, 0x21, 0x00


	//----- nvinfo : EIATTR_SPARSE_MMA_MASK
	.align		4
.L_95:
        /*0058*/ 	.byte	0x03, 0x50
        /*005a*/ 	.short	0x0000


	//----- nvinfo : EIATTR_MAXREG_COUNT
	.align		4
        /*005c*/ 	.byte	0x03, 0x1b
        /*005e*/ 	.short	0x00ff


	//----- nvinfo : EIATTR_MERCURY_ISA_VERSION
	.align		4
        /*0060*/ 	.byte	0x03, 0x5f
        /*0062*/ 	.short	0x0101


	//----- nvinfo : EIATTR_VRC_CTA_INIT_COUNT
	.align		4
        /*0064*/ 	.byte	0x02, 0x4a
	.zero		1
	.zero		1


	//----- nvinfo : EIATTR_EXIT_INSTR_OFFSETS
	.align		4
        /*0068*/ 	.byte	0x04, 0x1c
        /*006a*/ 	.short	(.L_97 - .L_96)


	//   ....[0]....
.L_96:
        /*006c*/ 	.word	0x000000c0


	//   ....[1]....
        /*0070*/ 	.word	0x00000cb0


	//----- nvinfo : EIATTR_CBANK_PARAM_SIZE
	.align		4
.L_97:
        /*0074*/ 	.byte	0x03, 0x19
        /*0076*/ 	.short	0x0020


	//----- nvinfo : EIATTR_PARAM_CBANK
	.align		4
        /*0078*/ 	.byte	0x04, 0x0a
        /*007a*/ 	.short	(.L_99 - .L_98)
	.align		4
.L_98:
        /*007c*/ 	.word	index@(.nv.constant0._Z19convolution2D_naiveILi5EL10BorderMode0EEvPKfPfS2_ii)
        /*0080*/ 	.short	0x0380
        /*0082*/ 	.short	0x0020


	//----- nvinfo : EIATTR_SW_WAR
	.align		4
.L_99:
        /*0084*/ 	.byte	0x04, 0x36
        /*0086*/ 	.short	(.L_101 - .L_100)
.L_100:
        /*0088*/ 	.word	0x00000008
.L_101:


//--------------------- .nv.info._Z19convolution2D_naiveILi3EL10BorderMode0EEvPKfPfS2_ii --------------------------
	.section	.nv.info._Z19convolution2D_naiveILi3EL10BorderMode0EEvPKfPfS2_ii,"",@"SHT_CUDA_INFO"
	.sectionflags	@""
	.align	4


	//----- nvinfo : EIATTR_CUDA_API_VERSION
	.align		4
        /*0000*/ 	.byte	0x04, 0x37
        /*0002*/ 	.short	(.L_103 - .L_102)
.L_102:
        /*0004*/ 	.word	0x00000082


	//----- nvinfo : EIATTR_KPARAM_INFO
	.align		4
.L_103:
        /*0008*/ 	.byte	0x04, 0x17
        /*000a*/ 	.short	(.L_105 - .L_104)
.L_104:
        /*000c*/ 	.word	0x00000000
        /*0010*/ 	.short	0x0004
        /*0012*/ 	.short	0x001c
        /*0014*/ 	.byte	0x00, 0xf0, 0x11, 0x00


	//----- nvinfo : EIATTR_KPARAM_INFO
	.align		4
.L_105:
        /*0018*/ 	.byte	0x04, 0x17
        /*001a*/ 	.short	(.L_107 - .L_106)
.L_106:
        /*001c*/ 	.word	0x00000000
        /*0020*/ 	.short	0x0003
        /*0022*/ 	.short	0x0018
        /*0024*/ 	.byte	0x00, 0xf0, 0x11, 0x00


	//----- nvinfo : EIATTR_KPARAM_INFO
	.align		4
.L_107:
        /*0028*/ 	.byte	0x04, 0x17
        /*002a*/ 	.short	(.L_109 - .L_108)
.L_108:
        /*002c*/ 	.word	0x00000000
        /*0030*/ 	.short	0x0002
        /*0032*/ 	.short	0x0010
        /*0034*/ 	.byte	0x00, 0xf5, 0x21, 0x00


	//----- nvinfo : EIATTR_KPARAM_INFO
	.align		4
.L_109:
        /*0038*/ 	.byte	0x04, 0x17
        /*003a*/ 	.short	(.L_111 - .L_110)
.L_110:
        /*003c*/ 	.word	0x00000000
        /*0040*/ 	.short	0x0001
        /*0042*/ 	.short	0x0008
        /*0044*/ 	.byte	0x00, 0xf5, 0x21, 0x00


	//----- nvinfo : EIATTR_KPARAM_INFO
	.align		4
.L_111:
        /*0048*/ 	.byte	0x04, 0x17
        /*004a*/ 	.short	(.L_113 - .L_112)
.L_112:
        /*004c*/ 	.word	0x00000000
        /*0050*/ 	.short	0x0000
        /*0052*/ 	.short	0x0000
        /*0054*/ 	.byte	0x00, 0xf5, 0x21, 0x00


	//----- nvinfo : EIATTR_SPARSE_MMA_MASK
	.align		4
.L_113:
        /*0058*/ 	.byte	0x03, 0x50
        /*005a*/ 	.short	0x0000


	//----- nvinfo : EIATTR_MAXREG_COUNT
	.align		4
        /*005c*/ 	.byte	0x03, 0x1b
        /*005e*/ 	.short	0x00ff


	//----- nvinfo : EIATTR_MERCURY_ISA_VERSION
	.align		4
        /*0060*/ 	.byte	0x03, 0x5f
        /*0062*/ 	.short	0x0101


	//----- nvinfo : EIATTR_VRC_CTA_INIT_COUNT
	.align		4
        /*0064*/ 	.byte	0x02, 0x4a
	.zero		1
	.zero		1


	//----- nvinfo : EIATTR_EXIT_INSTR_OFFSETS
	.align		4
        /*0068*/ 	.byte	0x04, 0x1c
        /*006a*/ 	.short	(.L_115 - .L_114)


	//   ....[0]....
.L_114:
        /*006c*/ 	.word	0x000000c0


	//   ....[1]....
        /*0070*/ 	.word	0x000004e0


	//----- nvinfo : EIATTR_CBANK_PARAM_SIZE
	.align		4
.L_115:
        /*0074*/ 	.byte	0x03, 0x19
        /*0076*/ 	.short	0x0020


	//----- nvinfo : EIATTR_PARAM_CBANK
	.align		4
        /*0078*/ 	.byte	0x04, 0x0a
        /*007a*/ 	.short	(.L_117 - .L_116)
	.align		4
.L_116:
        /*007c*/ 	.word	index@(.nv.constant0._Z19convolution2D_naiveILi3EL10BorderMode0EEvPKfPfS2_ii)
        /*0080*/ 	.short	0x0380
        /*0082*/ 	.short	0x0020


	//----- nvinfo : EIATTR_SW_WAR
	.align		4
.L_117:
        /*0084*/ 	.byte	0x04, 0x36
        /*0086*/ 	.short	(.L_119 - .L_118)
.L_118:
        /*0088*/ 	.word	0x00000008
.L_119:


//--------------------- .nv.callgraph             --------------------------
	.section	.nv.callgraph,"",@"SHT_CUDA_CALLGRAPH"
	.align	4
	.sectionentsize	8
	.align		4
        /*0000*/ 	.word	0x00000000
	.align		4
        /*0004*/ 	.word	0xffffffff
	.align		4
        /*0008*/ 	.word	0x00000000
	.align		4
        /*000c*/ 	.word	0xfffffffe
	.align		4
        /*0010*/ 	.word	0x00000000
	.align		4
        /*0014*/ 	.word	0xfffffffd
	.align		4
        /*0018*/ 	.word	0x00000000
	.align		4
        /*001c*/ 	.word	0xfffffffc


//--------------------- .text._Z19convolution2D_naiveILi3EL10BorderMode2EEvPKfPfS2_ii --------------------------
	.section	.text._Z19convolution2D_naiveILi3EL10BorderMode2EEvPKfPfS2_ii,"ax",@progbits
	.align	128
        .global         _Z19convolution2D_naiveILi3EL10BorderMode2EEvPKfPfS2_ii
        .type           _Z19convolution2D_naiveILi3EL10BorderMode2EEvPKfPfS2_ii,@function
        .size           _Z19convolution2D_naiveILi3EL10BorderMode2EEvPKfPfS2_ii,(.L_x_5 - _Z19convolution2D_naiveILi3EL10BorderMode2EEvPKfPfS2_ii)
        .other          _Z19convolution2D_naiveILi3EL10BorderMode2EEvPKfPfS2_ii,@"STO_CUDA_ENTRY STV_DEFAULT"
_Z19convolution2D_naiveILi3EL10BorderMode2EEvPKfPfS2_ii:
.text._Z19convolution2D_naiveILi3EL10BorderMode2EEvPKfPfS2_ii:
[----:B------:R-:W-:Y:S01]  /*0000*/  LDC R1, c[0x0][0x37c] ;  /* 0x0000df00ff017b82 */ /* 0x000fe20000000800 */
[----:B------:R-:W0:Y:S07]  /*0010*/  S2R R3, SR_TID.Y ;  /* 0x0000000000037919 */ /* 0x000e2e0000002200 */
[----:B------:R-:W1:Y:S01]  /*0020*/  LDC R17, c[0x0][0x360] ;  /* 0x0000d800ff117b82 */ /* 0x000e620000000800 */
[----:B------:R-:W1:Y:S07]  /*0030*/  S2R R0, SR_TID.X ;  /* 0x0000000000007919 */ /* 0x000e6e0000002100 */
[----:B------:R-:W0:Y:S08]  /*0040*/  S2UR UR5, SR_CTAID.Y ;  /* 0x00000000000579c3 */ /* 0x000e300000002600 */
[----:B------:R-:W0:Y:S08]  /*0050*/  LDC R16, c[0x0][0x364] ;  /* 0x0000d900ff107b82 */ /* 0x000e300000000800 */
[----:B------:R-:W1:Y:S08]  /*0060*/  S2UR UR4, SR_CTAID.X ;  /* 0x00000000000479c3 */ /* 0x000e700000002500 */
[----:B------:R-:W2:Y:S01]  /*0070*/  LDC.64 R4, c[0x0][0x398] ;  /* 0x0000e600ff047b82 */ /* 0x000ea20000000a00 */
[----:B0-----:R-:W-:-:S02]  /*0080*/  IMAD R16, R16, UR5, R3 ;  /* 0x0000000510107c24 */ /* 0x001fc4000f8e0203 */
[----:B-1----:R-:W-:-:S03]  /*0090*/  IMAD R17, R17, UR4, R0 ;  /* 0x0000000411117c24 */ /* 0x002fc6000f8e0200 */
[----:B--2---:R-:W-:-:S04]  /*00a0*/  ISETP.GE.AND P0, PT, R16, R5, PT ;  /* 0x000000051000720c */ /* 0x004fc80003f06270 */
[----:B------:R-:W-:-:S13]  /*00b0*/  ISETP.GE.OR P0, PT, R17, R4, P0 ;  /* 0x000000041100720c */ /* 0x000fda0000706670 */
[----:B------:R-:W-:Y:S05]  /*00c0*/  @P0 EXIT ;  /* 0x000000000000094d */ /* 0x000fea0003800000 */
[----:B------:R-:W-:Y:S01]  /*00d0*/  IADD3 R0, PT, PT, R17, -0x1, RZ ;  /* 0xffffffff11007810 */ /* 0x000fe20007ffe0ff */
[----:B------:R-:W0:Y:S01]  /*00e0*/  LDCU.64 UR4, c[0x0][0x358] ;  /* 0x00006b00ff0477ac */ /* 0x000e220008000a00 */
[----:B------:R-:W-:Y:S02]  /*00f0*/  IADD3 R2, PT, PT, R16, -0x1, RZ ;  /* 0xffffffff10027810 */ /* 0x000fe40007ffe0ff */
[----:B------:R-:W-:Y:S02]  /*0100*/  SHF.R.S32.HI R3, RZ, 0x1f, R0 ;  /* 0x0000001fff037819 */ /* 0x000fe40000011400 */
[----:B------:R-:W-:Y:S02]  /*0110*/  SHF.R.S32.HI R7, RZ, 0x1f, R2 ;  /* 0x0000001fff077819 */ /* 0x000fe40000011402 */
[----:B------:R-:W-:Y:S02]  /*0120*/  LOP3.LUT R0, R3, R0, RZ, 0x3c, !PT ;  /* 0x0000000003007212 */ /* 0x000fe400078e3cff */
[----:B------:R-:W-:-:S02]  /*0130*/  LOP3.LUT R8, R7, R2, RZ, 0x3c, !PT ;  /* 0x0000000207087212 */ /* 0x000fc400078e3cff */
[----:B------:R-:W-:Y:S02]  /*0140*/  IADD3 R6, PT, PT, R17, 0x1, RZ ;  /* 0x0000000111067810 */ /* 0x000fe40007ffe0ff */
[----:B------:R-:W-:Y:S02]  /*0150*/  ISETP.GE.AND P2, PT, R0, R4, PT ;  /* 0x000000040000720c */ /* 0x000fe40003f46270 */
[----:B------:R-:W-:Y:S02]  /*0160*/  ISETP.GE.AND P0, PT, R8, R5, PT ;  /* 0x000000050800720c */ /* 0x000fe40003f06270 */
[----:B------:R-:W-:Y:S02]  /*0170*/  SHF.R.S32.HI R2, RZ, 0x1f, R17 ;  /* 0x0000001fff027819 */ /* 0x000fe40000011411 */
[----:B------:R-:W-:Y:S02]  /*0180*/  SHF.R.S32.HI R7, RZ, 0x1f, R6 ;  /* 0x0000001fff077819 */ /* 0x000fe40000011406 */
[----:B------:R-:W-:-:S02]  /*0190*/  LOP3.LUT R24, R2, R17, RZ, 0x3c, !PT ;  /* 0x0000001102187212 */ /* 0x000fc400078e3cff */
[----:B------:R-:W-:Y:S02]  /*01a0*/  LOP3.LUT R3, RZ, R0, RZ, 0x33, !PT ;  /* 0x00000000ff037212 */ /* 0x000fe400078e33ff */
[----:B------:R-:W-:Y:S02]  /*01b0*/  LOP3.LUT R10, R7, R6, RZ, 0x3c, !PT ;  /* 0x00000006070a7212 */ /* 0x000fe400078e3cff */
[----:B------:R-:W-:Y:S01]  /*01c0*/  LOP3.LUT R2, RZ, R8, RZ, 0x33, !PT ;  /* 0x00000008ff027212 */ /* 0x000fe200078e33ff */
[----:B------:R-:W1:Y:S01]  /*01d0*/  LDC.64 R6, c[0x0][0x380] ;  /* 0x0000e000ff067b82 */ /* 0x000e620000000a00 */
[-C--:B------:R-:W-:Y:S01]  /*01e0*/  ISETP.GE.AND P1, PT, R24, R4.reuse, PT ;  /* 0x000000041800720c */ /* 0x080fe20003f26270 */
[----:B------:R-:W-:Y:S01]  /*01f0*/  @P2 IMAD R0, R4, 0x2, R3 ;  /* 0x0000000204002824 */ /* 0x000fe200078e0203 */
[----:B------:R-:W-:Y:S01]  /*0200*/  IADD3 R12, PT, PT, R16, 0x1, RZ ;  /* 0x00000001100c7810 */ /* 0x000fe20007ffe0ff */
[----:B------:R-:W-:Y:S01]  /*0210*/  @P0 IMAD R8, R5, 0x2, R2 ;  /* 0x0000000205080824 */ /* 0x000fe200078e0202 */
[----:B------:R-:W-:-:S02]  /*0220*/  ISETP.GE.AND P2, PT, R10, R4, PT ;  /* 0x000000040a00720c */ /* 0x000fc40003f46270 */
[----:B------:R-:W-:Y:S01]  /*0230*/  ISETP.GE.U32.AND P0, PT, R12, R5, PT ;  /* 0x000000050c00720c */ /* 0x000fe20003f06070 */
[----:B------:R-:W0:Y:S01]  /*0240*/  LDC.64 R2, c[0x0][0x390] ;  /* 0x0000e400ff027b82 */ /* 0x000e220000000a00 */
[----:B------:R-:W-:Y:S02]  /*0250*/  LOP3.LUT R9, RZ, R24, RZ, 0x33, !PT ;  /* 0x00000018ff097212 */ /* 0x000fe400078e33ff */
[C---:B------:R-:W-:Y:S02]  /*0260*/  IADD3 R23, PT, PT, R4.reuse, -0x1, RZ ;  /* 0xffffffff04177810 */ /* 0x040fe40007ffe0ff */
[----:B------:R-:W-:Y:S01]  /*0270*/  IADD3 R25, PT, PT, R5, -0x1, RZ ;  /* 0xffffffff05197810 */ /* 0x000fe20007ffe0ff */
[----:B------:R-:W-:Y:S01]  /*0280*/  @P1 IMAD R24, R4, 0x2, R9 ;  /* 0x0000000204181824 */ /* 0x000fe200078e0209 */
[----:B------:R-:W-:Y:S02]  /*0290*/  LOP3.LUT R15, RZ, R10, RZ, 0x33, !PT ;  /* 0x0000000aff0f7212 */ /* 0x000fe400078e33ff */
[----:B------:R-:W-:-:S02]  /*02a0*/  VIMNMX.RELU R11, PT, PT, R23, R0, PT ;  /* 0x00000000170b7248 */ /* 0x000fc40003fe1100 */
[----:B------:R-:W-:Y:S01]  /*02b0*/  VIMNMX.RELU R13, PT, PT, R25, R8, PT ;  /* 0x00000008190d7248 */ /* 0x000fe20003fe1100 */
[----:B------:R-:W-:Y:S01]  /*02c0*/  @P2 IMAD R10, R4, 0x2, R15 ;  /* 0x00000002040a2824 */ /* 0x000fe200078e020f */
[----:B------:R-:W-:Y:S02]  /*02d0*/  LEA R5, R5, -R16, 0x1 ;  /* 0x8000001005057211 */ /* 0x000fe400078e08ff */
[----:B------:R-:W-:Y:S01]  /*02e0*/  VIMNMX.RELU R24, PT, PT, R23, R24, PT ;  /* 0x0000001817187248 */ /* 0x000fe20003fe1100 */
[----:B------:R-:W-:Y:S01]  /*02f0*/  IMAD R9, R13, R4, R11 ;  /* 0x000000040d097224 */ /* 0x000fe200078e020b */
[----:B------:R-:W-:Y:S02]  /*0300*/  @P0 IADD3 R12, PT, PT, R5, -0x2, RZ ;  /* 0xfffffffe050c0810 */ /* 0x000fe40007ffe0ff */
[----:B------:R-:W-:Y:S01]  /*0310*/  VIMNMX.RELU R23, PT, PT, R23, R10, PT ;  /* 0x0000000a17177248 */ /* 0x000fe20003fe1100 */
[----:B------:R-:W-:Y:S01]  /*0320*/  IMAD R29, R13, R4, R24 ;  /* 0x000000040d1d7224 */ /* 0x000fe200078e0218 */
[----:B------:R-:W-:Y:S01]  /*0330*/  VIMNMX.RELU R27, PT, PT, R25, R12, PT ;  /* 0x0000000c191b7248 */ /* 0x000fe20003fe1100 */
[----:B-1----:R-:W-:Y:S01]  /*0340*/  IMAD.WIDE R8, R9, 0x4, R6 ;  /* 0x0000000409087825 */ /* 0x002fe200078e0206 */
[----:B------:R-:W-:Y:S01]  /*0350*/  VIMNMX.U32 R25, PT, PT, R16, R25, PT ;  /* 0x0000001910197248 */ /* 0x000fe20003fe0000 */
[----:B0-----:R-:W2:Y:S02]  /*0360*/  LDG.E.CONSTANT R19, desc[UR4][R2.64] ;  /* 0x0000000402137981 */ /* 0x001ea4000c1e9900 */
[----:B------:R-:W-:-:S02]  /*0370*/  IMAD R13, R13, R4, R23 ;  /* 0x000000040d0d7224 */ /* 0x000fc400078e0217 */
[----:B------:R-:W-:Y:S01]  /*0380*/  IMAD.WIDE R28, R29, 0x4, R6 ;  /* 0x000000041d1c7825 */ /* 0x000fe200078e0206 */
[----:B------:R0:W2:Y:S03]  /*0390*/  LDG.E.CONSTANT R0, desc[UR4][R8.64] ;  /* 0x0000000408007981 */ /* 0x0000a6000c1e9900 */
[----:B------:R-:W-:Y:S01]  /*03a0*/  IMAD R15, R25, R4, R11 ;  /* 0x00000004190f7224 */ /* 0x000fe200078e020b */
[----:B------:R-:W3:Y:S01]  /*03b0*/  LDG.E.CONSTANT R20, desc[UR4][R28.64] ;  /* 0x000000041c147981 */ /* 0x000ee2000c1e9900 */
[----:B------:R-:W-:-:S03]  /*03c0*/  IMAD.WIDE R12, R13, 0x4, R6 ;  /* 0x000000040d0c7825 */ /* 0x000fc600078e0206 */
[----:B------:R-:W3:Y:S01]  /*03d0*/  LDG.E.CONSTANT R21, desc[UR4][R2.64+0x4] ;  /* 0x0000040402157981 */ /* 0x000ee2000c1e9900 */
[-C--:B------:R-:W-:Y:S02]  /*03e0*/  IMAD R10, R25, R4.reuse, R24 ;  /* 0x00000004190a7224 */ /* 0x080fe400078e0218 */
[----:B------:R-:W-:Y:S01]  /*03f0*/  IMAD.WIDE R14, R15, 0x4, R6 ;  /* 0x000000040f0e7825 */ /* 0x000fe200078e0206 */
[----:B------:R1:W4:Y:S04]  /*0400*/  LDG.E.CONSTANT R18, desc[UR4][R12.64] ;  /* 0x000000040c127981 */ /* 0x000328000c1e9900 */
[----:B------:R-:W4:Y:S01]  /*0410*/  LDG.E.CONSTANT R5, desc[UR4][R2.64+0x8] ;  /* 0x0000080402057981 */ /* 0x000f22000c1e9900 */
[-C--:B------:R-:W-:Y:S02]  /*0420*/  IMAD R26, R25, R4.reuse, R23 ;  /* 0x00000004191a7224 */ /* 0x080fe400078e0217 */
[----:B0-----:R-:W-:Y:S01]  /*0430*/  IMAD.WIDE R8, R10, 0x4, R6 ;  /* 0x000000040a087825 */ /* 0x001fe200078e0206 */
[----:B------:R0:W5:Y:S03]  /*0440*/  LDG.E.CONSTANT R22, desc[UR4][R14.64] ;  /* 0x000000040e167981 */ /* 0x000166000c1e9900 */
[----:B-1----:R-:W-:Y:S01]  /*0450*/  IMAD R13, R27, R4, R11 ;  /* 0x000000041b0d7224 */ /* 0x002fe200078e020b */
[----:B------:R-:W5:Y:S01]  /*0460*/  LDG.E.CONSTANT R25, desc[UR4][R2.64+0xc] ;  /* 0x00000c0402197981 */ /* 0x000f62000c1e9900 */
[----:B------:R-:W-:-:S03]  /*0470*/  IMAD.WIDE R10, R26, 0x4, R6 ;  /* 0x000000041a0a7825 */ /* 0x000fc600078e0206 */
[----:B------:R-:W5:Y:S01]  /*0480*/  LDG.E.CONSTANT R8, desc[UR4][R8.64] ;  /* 0x0000000408087981 */ /* 0x000f62000c1e9900 */
[----:B------:R-:W-:-:S03]  /*0490*/  IMAD R26, R27, R4, R24 ;  /* 0x000000041b1a7224 */ /* 0x000fc600078e0218 */
[----:B------:R-:W5:Y:S01]  /*04a0*/  LDG.E.CONSTANT R29, desc[UR4][R2.64+0x10] ;  /* 0x00001004021d7981 */ /* 0x000f62000c1e9900 */
[----:B------:R-:W-:-:S03]  /*04b0*/  IMAD.WIDE R12, R13, 0x4, R6 ;  /* 0x000000040d0c7825 */ /* 0x000fc600078e0206 */
[----:B------:R-:W5:Y:S01]  /*04c0*/  LDG.E.CONSTANT R10, desc[UR4][R10.64] ;  /* 0x000000040a0a7981 */ /* 0x000f62000c1e9900 */
[----:B------:R-:W-:-:S03]  /*04d0*/  IMAD R27, R27, R4, R23 ;  /* 0x000000041b1b7224 */ /* 0x000fc600078e0217 */
[----:B------:R-:W5:Y:S01]  /*04e0*/  LDG.E.CONSTANT R24, desc[UR4][R2.64+0x14] ;  /* 0x0000140402187981 */ /* 0x000f62000c1e9900 */
[----:B0-----:R-:W-:-:S03]  /*04f0*/  IMAD.WIDE R14, R26, 0x4, R6 ;  /* 0x000000041a0e7825 */ /* 0x001fc600078e0206 */
[----:B------:R-:W5:Y:S01]  /*0500*/  LDG.E.CONSTANT R12, desc[UR4][R12.64] ;  /* 0x000000040c0c7981 */ /* 0x000f62000c1e9900 */
[----:B------:R-:W-:-:S03]  /*0510*/  IMAD.WIDE R6, R27, 0x4, R6 ;  /* 0x000000041b067825 */ /* 0x000fc600078e0206 */
[----:B------:R-:W5:Y:S04]  /*0520*/  LDG.E.CONSTANT R23, desc[UR4][R2.64+0x18] ;  /* 0x0000180402177981 */ /* 0x000f68000c1e9900 */
[----:B------:R-:W5:Y:S04]  /*0530*/  LDG.E.CONSTANT R14, desc[UR4][R14.64] ;  /* 0x000000040e0e7981 */ /* 0x000f68000c1e9900 */
[----:B------:R-:W5:Y:S04]  /*0540*/  LDG.E.CONSTANT R9, desc[UR4][R2.64+0x1c] ;  /* 0x00001c0402097981 */ /* 0x000f68000c1e9900 */
[----:B------:R-:W5:Y:S04]  /*0550*/  LDG.E.CONSTANT R6, desc[UR4][R6.64] ;  /* 0x0000000406067981 */ /* 0x000f68000c1e9900 */
[----:B------:R-:W5:Y:S01]  /*0560*/  LDG.E.CONSTANT R27, desc[UR4][R2.64+0x20] ;  /* 0x00002004021b7981 */ /* 0x000f62000c1e9900 */
[----:B------:R-:W-:-:S02]  /*0570*/  IMAD R17, R16, R4, R17 ;  /* 0x0000000410117224 */ /* 0x000fc400078e0211 */
[----:B--2---:R-:W-:-:S04]  /*0580*/  FFMA R19, R0, R19, RZ ;  /* 0x0000001300137223 */ /* 0x004fc800000000ff */
[----:B---3--:R-:W-:Y:S02]  /*0590*/  FFMA R19, R20, R21, R19 ;  /* 0x0000001514137223 */ /* 0x008fe40000000013 */
[----:B------:R-:W0:Y:S02]  /*05a0*/  LDC.64 R20, c[0x0][0x388] ;  /* 0x0000e200ff147b82 */ /* 0x000e240000000a00 */
[----:B----4-:R-:W-:-:S04]  /*05b0*/  FFMA R5, R18, R5, R19 ;  /* 0x0000000512057223 */ /* 0x010fc80000000013 */
[----:B-----5:R-:W-:-:S04]  /*05c0*/  FFMA R5, R22, R25, R5 ;  /* 0x0000001916057223 */ /* 0x020fc80000000005 */
[----:B------:R-:W-:-:S04]  /*05d0*/  FFMA R5, R8, R29, R5 ;  /* 0x0000001d08057223 */ /* 0x000fc80000000005 */
[----:B------:R-:W-:-:S04]  /*05e0*/  FFMA R5, R10, R24, R5 ;  /* 0x000000180a057223 */ /* 0x000fc80000000005 */
[----:B------:R-:W-:Y:S01]  /*05f0*/  FFMA R5, R12, R23, R5 ;  /* 0x000000170c057223 */ /* 0x000fe20000000005 */
[----:B0-----:R-:W-:-:S04]  /*0600*/  IMAD.WIDE R20, R17, 0x4, R20 ;  /* 0x0000000411147825 */ /* 0x001fc800078e0214 */
[----:B------:R-:W-:-:S04]  /*0610*/  FFMA R5, R14, R9, R5 ;  /* 0x000000090e057223 */ /* 0x000fc80000000005 */
[----:B------:R-:W-:-:S05]  /*0620*/  FFMA R5, R6, R27, R5 ;  /* 0x0000001b06057223 */ /* 0x000fca0000000005 */
[----:B------:R-:W-:Y:S01]  /*0630*/  STG.E desc[UR4][R20.64], R5 ;  /* 0x0000000514007986 */ /* 0x000fe2000c101904 */
[----:B------:R-:W-:Y:S05]  /*0640*/  EXIT ;  /* 0x000000000000794d */ /* 0x000fea0003800000 */
.L_x_0:
[----:B------:R-:W-:-:S00]  /*0650*/  BRA `(.L_x_0) ;  /* 0xfffffffc00fc7947 */ /* 0x000fc0000383ffff */
[----:B------:R-:W-:-:S00]  /*0660*/  NOP ;  /* 0x0000000000007918 */ /* 0x000fc00000000000 */
        /* <DEDUP_REMOVED lines=9> */
.L_x_5:


//--------------------- .text._Z19convolution2D_naiveILi3EL10BorderMode1EEvPKfPfS2_ii --------------------------
	.section	.text._Z19convolution2D_naiveILi3EL10BorderMode1EEvPKfPfS2_ii,"ax",@progbits
	.align	128
        .global         _Z19convolution2D_naiveILi3EL10BorderMode1EEvPKfPfS2_ii
        .type           _Z19convolution2D_naiveILi3EL10BorderMode1EEvPKfPfS2_ii,@function
        .size           _Z19convolution2D_naiveILi3EL10BorderMode1EEvPKfPfS2_ii,(.L_x_6 - _Z19convolution2D_naiveILi3EL10BorderMode1EEvPKfPfS2_ii)
        .other          _Z19convolution2D_naiveILi3EL10BorderMode1EEvPKfPfS2_ii,@"STO_CUDA_ENTRY STV_DEFAULT"
_Z19convolution2D_naiveILi3EL10BorderMode1EEvPKfPfS2_ii:
.text._Z19convolution2D_naiveILi3EL10BorderMode1EEvPKfPfS2_ii:
        /* <DEDUP_REMOVED lines=13> */
[----:B------:R-:W0:Y:S01]  /*00d0*/  LDC.64 R6, c[0x0][0x380] ;  /* 0x0000e000ff067b82 */ /* 0x000e220000000a00 */
[----:B------:R-:W-:Y:S01]  /*00e0*/  VIMNMX.U32 R0, PT, PT, R16, 0x1, !PT ;  /* 0x0000000110007848 */ /* 0x000fe20007fe0000 */
[----:B------:R-:W1:Y:S01]  /*00f0*/  LDCU.64 UR4, c[0x0][0x358] ;  /* 0x00006b00ff0477ac */ /* 0x000e620008000a00 */
[C-C-:B------:R-:W-:Y:S02]  /*0100*/  VIADDMNMX R10, R17.reuse, 0x1, R4.reuse, PT ;  /* 0x00000001110a7846 */ /* 0x140fe40003800104 */
[----:B------:R-:W-:Y:S02]  /*0110*/  IADD3 R9, PT, PT, R0, -0x1, RZ ;  /* 0xffffffff00097810 */ /* 0x000fe40007ffe0ff */
[C---:B------:R-:W-:Y:S01]  /*0120*/  VIMNMX R8, PT, PT, R17.reuse, 0x1, !PT ;  /* 0x0000000111087848 */ /* 0x040fe20007fe0100 */
[----:B------:R-:W2:Y:S01]  /*0130*/  LDC.64 R2, c[0x0][0x390] ;  /* 0x0000e400ff027b82 */ /* 0x000ea20000000a00 */
[----:B------:R-:W-:Y:S01]  /*0140*/  VIADDMNMX R24, R17, 0x2, R4, PT ;  /* 0x0000000211187846 */ /* 0x000fe20003800104 */
[----:B------:R-:W-:Y:S01]  /*0150*/  IMAD R9, R9, R4, -0x1 ;  /* 0xffffffff09097424 */ /* 0x000fe200078e0204 */
[----:B------:R-:W-:-:S02]  /*0160*/  VIADDMNMX.U32 R0, R16, 0x1, R5, PT ;  /* 0x0000000110007846 */ /* 0x000fc40003800005 */
[----:B------:R-:W-:Y:S02]  /*0170*/  VIMNMX R10, PT, PT, R10, 0x1, !PT ;  /* 0x000000010a0a7848 */ /* 0x000fe40007fe0100 */
[----:B------:R-:W-:Y:S02]  /*0180*/  IADD3 R13, PT, PT, R8, R9, RZ ;  /* 0x00000009080d7210 */ /* 0x000fe40007ffe0ff */
[----:B------:R-:W-:Y:S02]  /*0190*/  VIMNMX R24, PT, PT, R24, 0x1, !PT ;  /* 0x0000000118187848 */ /* 0x000fe40007fe0100 */
[----:B------:R-:W-:Y:S02]  /*01a0*/  IADD3 R11, PT, PT, R0, -0x1, RZ ;  /* 0xffffffff000b7810 */ /* 0x000fe40007ffe0ff */
[C---:B------:R-:W-:Y:S02]  /*01b0*/  IADD3 R15, PT, PT, R9.reuse, R10, RZ ;  /* 0x0000000a090f7210 */ /* 0x040fe40007ffe0ff */
[----:B------:R-:W-:Y:S01]  /*01c0*/  IADD3 R27, PT, PT, R9, R24, RZ ;  /* 0x00000018091b7210 */ /* 0x000fe20007ffe0ff */
[----:B0-----:R-:W-:-:S04]  /*01d0*/  IMAD.WIDE R12, R13, 0x4, R6 ;  /* 0x000000040d0c7825 */ /* 0x001fc800078e0206 */
[----:B------:R-:W-:Y:S01]  /*01e0*/  IMAD R9, R11, R4, -0x1 ;  /* 0xffffffff0b097424 */ /* 0x000fe200078e0204 */
[----:B------:R-:W-:Y:S01]  /*01f0*/  VIADDMNMX.U32 R11, R16, 0x2, R5, PT ;  /* 0x00000002100b7846 */ /* 0x000fe20003800005 */
[--C-:B------:R-:W-:Y:S01]  /*0200*/  IMAD.WIDE R14, R15, 0x4, R6.reuse ;  /* 0x000000040f0e7825 */ /* 0x100fe200078e0206 */
[----:B-1----:R0:W3:Y:S02]  /*0210*/  LDG.E.CONSTANT R0, desc[UR4][R12.64] ;  /* 0x000000040c007981 */ /* 0x0020e4000c1e9900 */
[-C--:B------:R-:W-:Y:S01]  /*0220*/  IADD3 R5, PT, PT, R8, R9.reuse, RZ ;  /* 0x0000000908057210 */ /* 0x080fe20007ffe0ff */
[--C-:B------:R-:W-:Y:S01]  /*0230*/  IMAD.WIDE R26, R27, 0x4, R6.reuse ;  /* 0x000000041b1a7825 */ /* 0x100fe200078e0206 */
[----:B--2---:R-:W3:Y:S01]  /*0240*/  LDG.E.CONSTANT R19, desc[UR4][R2.64] ;  /* 0x0000000402137981 */ /* 0x004ee2000c1e9900 */
[----:B------:R-:W-:Y:S02]  /*0250*/  IADD3 R29, PT, PT, R11, -0x1, RZ ;  /* 0xffffffff0b1d7810 */ /* 0x000fe40007ffe0ff */
[-C--:B------:R-:W-:Y:S01]  /*0260*/  IADD3 R11, PT, PT, R10, R9.reuse, RZ ;  /* 0x000000090a0b7210 */ /* 0x080fe20007ffe0ff */
[----:B------:R1:W2:Y:S04]  /*0270*/  LDG.E.CONSTANT R18, desc[UR4][R14.64] ;  /* 0x000000040e127981 */ /* 0x0002a8000c1e9900 */
[----:B------:R-:W2:Y:S01]  /*0280*/  LDG.E.CONSTANT R21, desc[UR4][R2.64+0x4] ;  /* 0x0000040402157981 */ /* 0x000ea2000c1e9900 */
[----:B0-----:R-:W-:Y:S01]  /*0290*/  IMAD.WIDE R12, R5, 0x4, R6 ;  /* 0x00000004050c7825 */ /* 0x001fe200078e0206 */
[----:B------:R-:W-:-:S02]  /*02a0*/  IADD3 R9, PT, PT, R24, R9, RZ ;  /* 0x0000000918097210 */ /* 0x000fc40007ffe0ff */
[----:B------:R0:W4:Y:S01]  /*02b0*/  LDG.E.CONSTANT R20, desc[UR4][R26.64] ;  /* 0x000000041a147981 */ /* 0x000122000c1e9900 */
[----:B------:R-:W-:-:S03]  /*02c0*/  IMAD R29, R29, R4, -0x1 ;  /* 0xffffffff1d1d7424 */ /* 0x000fc600078e0204 */
[----:B------:R-:W4:Y:S01]  /*02d0*/  LDG.E.CONSTANT R5, desc[UR4][R2.64+0x8] ;  /* 0x0000080402057981 */ /* 0x000f22000c1e9900 */
[--C-:B-1----:R-:W-:Y:S01]  /*02e0*/  IMAD.WIDE R14, R11, 0x4, R6.reuse ;  /* 0x000000040b0e7825 */ /* 0x102fe200078e0206 */
[----:B------:R-:W-:Y:S02]  /*02f0*/  IADD3 R11, PT, PT, R8, R29, RZ ;  /* 0x0000001d080b7210 */ /* 0x000fe40007ffe0ff */
[----:B------:R1:W5:Y:S01]  /*0300*/  LDG.E.CONSTANT R22, desc[UR4][R12.64] ;  /* 0x000000040c167981 */ /* 0x000362000c1e9900 */
[----:B------:R-:W-:-:S03]  /*0310*/  IMAD.WIDE R8, R9, 0x4, R6 ;  /* 0x0000000409087825 */ /* 0x000fc600078e0206 */
[----:B------:R-:W5:Y:S01]  /*0320*/  LDG.E.CONSTANT R23, desc[UR4][R2.64+0xc] ;  /* 0x00000c0402177981 */ /* 0x000f62000c1e9900 */
[-C--:B0-----:R-:W-:Y:S01]  /*0330*/  IADD3 R26, PT, PT, R10, R29.reuse, RZ ;  /* 0x0000001d0a1a7210 */ /* 0x081fe20007ffe0ff */
[--C-:B------:R-:W-:Y:S02]  /*0340*/  IMAD.WIDE R10, R11, 0x4, R6.reuse ;  /* 0x000000040b0a7825 */ /* 0x100fe400078e0206 */
[----:B------:R-:W5:Y:S04]  /*0350*/  LDG.E.CONSTANT R14, desc[UR4][R14.64] ;  /* 0x000000040e0e7981 */ /* 0x000f68000c1e9900 */
[----:B------:R-:W5:Y:S01]  /*0360*/  LDG.E.CONSTANT R25, desc[UR4][R2.64+0x10] ;  /* 0x0000100402197981 */ /* 0x000f62000c1e9900 */
[----:B------:R-:W-:Y:S01]  /*0370*/  IADD3 R24, PT, PT, R24, R29, RZ ;  /* 0x0000001d18187210 */ /* 0x000fe20007ffe0ff */
[----:B-1----:R-:W-:-:S02]  /*0380*/  IMAD.WIDE R12, R26, 0x4, R6 ;  /* 0x000000041a0c7825 */ /* 0x002fc400078e0206 */
[----:B------:R-:W5:Y:S04]  /*0390*/  LDG.E.CONSTANT R8, desc[UR4][R8.64] ;  /* 0x0000000408087981 */ /* 0x000f68000c1e9900 */
[----:B------:R-:W5:Y:S01]  /*03a0*/  LDG.E.CONSTANT R27, desc[UR4][R2.64+0x14] ;  /* 0x00001404021b7981 */ /* 0x000f62000c1e9900 */
[----:B------:R-:W-:-:S03]  /*03b0*/  IMAD.WIDE R6, R24, 0x4, R6 ;  /* 0x0000000418067825 */ /* 0x000fc600078e0206 */
[----:B------:R-:W5:Y:S04]  /*03c0*/  LDG.E.CONSTANT R10, desc[UR4][R10.64] ;  /* 0x000000040a0a7981 */ /* 0x000f68000c1e9900 */
[----:B------:R-:W5:Y:S04]  /*03d0*/  LDG.E.CONSTANT R29, desc[UR4][R2.64+0x18] ;  /* 0x00001804021d7981 */ /* 0x000f68000c1e9900 */
[----:B------:R-:W5:Y:S04]  /*03e0*/  LDG.E.CONSTANT R12, desc[UR4][R12.64] ;  /* 0x000000040c0c7981 */ /* 0x000f68000c1e9900 */
[----:B------:R-:W5:Y:S04]  /*03f0*/  LDG.E.CONSTANT R15, desc[UR4][R2.64+0x1c] ;  /* 0x00001c04020f7981 */ /* 0x000f68000c1e9900 */
[----:B------:R-:W5:Y:S04]  /*0400*/  LDG.E.CONSTANT R6, desc[UR4][R6.64] ;  /* 0x0000000406067981 */ /* 0x000f68000c1e9900 */
[----:B------:R-:W5:Y:S01]  /*0410*/  LDG.E.CONSTANT R24, desc[UR4][R2.64+0x20] ;  /* 0x0000200402187981 */ /* 0x000f62000c1e9900 */
[----:B------:R-:W-:-:S02]  /*0420*/  IMAD R17, R16, R4, R17 ;  /* 0x0000000410117224 */ /* 0x000fc400078e0211 */
[----:B---3--:R-:W-:-:S04]  /*0430*/  FFMA R19, R0, R19, RZ ;  /* 0x0000001300137223 */ /* 0x008fc800000000ff */
[----:B--2---:R-:W-:Y:S02]  /*0440*/  FFMA R21, R18, R21, R19 ;  /* 0x0000001512157223 */ /* 0x004fe40000000013 */
        /* <DEDUP_REMOVED lines=11> */
.L_x_1:
        /* <DEDUP_REMOVED lines=16> */
.L_x_6:


//--------------------- .text._Z19convolution2D_naiveILi7EL10BorderMode0EEvPKfPfS2_ii --------------------------
	.section	.text._Z19convolution2D_naiveILi7EL10BorderMode0EEvPKfPfS2_ii,"ax",@progbits
	.align	128
        .global         _Z19convolution2D_naiveILi7EL10BorderMode0EEvPKfPfS2_ii
        .type           _Z19convolution2D_naiveILi7EL10BorderMode0EEvPKfPfS2_ii,@function
        .size           _Z19convolution2D_naiveILi7EL10BorderMode0EEvPKfPfS2_ii,(.L_x_7 - _Z19convolution2D_naiveILi7EL10BorderMode0EEvPKfPfS2_ii)
        .other          _Z19convolution2D_naiveILi7EL10BorderMode0EEvPKfPfS2_ii,@"STO_CUDA_ENTRY STV_DEFAULT"
_Z19convolution2D_naiveILi7EL10BorderMode0EEvPKfPfS2_ii:
.text._Z19convolution2D_naiveILi7EL10BorderMode0EEvPKfPfS2_ii:
[----:B------:R-:W-:Y:S01]  /*0000*/  LDC R1, c[0x0][0x37c] ;  /* 0x0000df00ff017b82 */ /* 0x000fe20000000800 */
[----:B------:R-:W0:Y:S07]  /*0010*/  S2R R0, SR_TID.Y ;  /* 0x0000000000007919 */ /* 0x000e2e0000002200 */
[----:B------:R-:W1:Y:S01]  /*0020*/  LDC R14, c[0x0][0x360] ;  /* 0x0000d800ff0e7b82 */ /* 0x000e620000000800 */
[----:B------:R-:W2:Y:S01]  /*0030*/  LDCU.64 UR6, c[0x0][0x398] ;  /* 0x00007300ff0677ac */ /* 0x000ea20008000a00 */
[----:B------:R-:W1:Y:S06]  /*0040*/  S2R R3, SR_TID.X ;  /* 0x0000000000037919 */ /* 0x000e6c0000002100 */
[----:B------:R-:W0:Y:S08]  /*0050*/  S2UR UR5, SR_CTAID.Y ;  /* 0x00000000000579c3 */ /* 0x000e300000002600 */
[----:B------:R-:W0:Y:S08]  /*0060*/  LDC R9, c[0x0][0x364] ;  /* 0x0000d900ff097b82 */ /* 0x000e300000000800 */
[----:B------:R-:W1:Y:S01]  /*0070*/  S2UR UR4, SR_CTAID.X ;  /* 0x00000000000479c3 */ /* 0x000e620000002500 */
[----:B0-----:R-:W-:-:S05]  /*0080*/  IMAD R9, R9, UR5, R0 ;  /* 0x0000000509097c24 */ /* 0x001fca000f8e0200 */
[----:B--2---:R-:W-:Y:S01]  /*0090*/  ISETP.GE.AND P0, PT, R9, UR7, PT ;  /* 0x0000000709007c0c */ /* 0x004fe2000bf06270 */
[----:B-1----:R-:W-:-:S05]  /*00a0*/  IMAD R14, R14, UR4, R3 ;  /* 0x000000040e0e7c24 */ /* 0x002fca000f8e0203 */
[----:B------:R-:W-:-:S13]  /*00b0*/  ISETP.GE.OR P0, PT, R14, UR6, P0 ;  /* 0x000000060e007c0c */ /* 0x000fda0008706670 */
[----:B------:R-:W-:Y:S05]  /*00c0*/  @P0 EXIT ;  /* 0x000000000000094d */ /* 0x000fea0003800000 */
[----:B------:R-:W-:Y:S01]  /*00d0*/  VIADD R0, R14, 0xfffffffd ;  /* 0xfffffffd0e007836 */ /* 0x000fe20000000000 */
[----:B------:R-:W0:Y:S01]  /*00e0*/  LDCU.64 UR8, c[0x0][0x380] ;  /* 0x00007000ff0877ac */ /* 0x000e220008000a00 */
[----:B------:R-:W1:Y:S01]  /*00f0*/  LDC.64 R2, c[0x0][0x390] ;  /* 0x0000e400ff027b82 */ /* 0x000e620000000a00 */
[C---:B------:R-:W-:Y:S01]  /*0100*/  VIADD R8, R9.reuse, 0xfffffffd ;  /* 0xfffffffd09087836 */ /* 0x040fe20000000000 */
[----:B------:R-:W-:Y:S01]  /*0110*/  ISETP.GE.U32.AND P2, PT, R9, 0x3, PT ;  /* 0x000000030900780c */ /* 0x000fe20003f46070 */
[----:B------:R-:W1:Y:S01]  /*0120*/  LDCU.64 UR4, c[0x0][0x358] ;  /* 0x00006b00ff0477ac */ /* 0x000e620008000a00 */
[----:B------:R-:W-:Y:S01]  /*0130*/  ISETP.GE.AND P6, PT, R0, UR6, PT ;  /* 0x0000000600007c0c */ /* 0x000fe2000bfc6270 */
[C---:B------:R-:W-:Y:S01]  /*0140*/  VIADD R0, R14.reuse, 0xfffffffe ;  /* 0xfffffffe0e007836 */ /* 0x040fe20000000000 */
[----:B------:R-:W-:Y:S01]  /*0150*/  ISETP.LT.OR P2, PT, R14, RZ, !P2 ;  /* 0x000000ff0e00720c */ /* 0x000fe20005741670 */
[----:B------:R-:W-:Y:S01]  /*0160*/  IMAD R25, R8, UR6, RZ ;  /* 0x0000000608197c24 */ /* 0x000fe2000f8e02ff */
[----:B------:R-:W-:Y:S01]  /*0170*/  ISETP.LT.OR P6, PT, R14, 0x3, P6 ;  /* 0x000000030e00780c */ /* 0x000fe200037c1670 */
[----:B------:R-:W-:Y:S01]  /*0180*/  IMAD.MOV.U32 R7, RZ, RZ, RZ ;  /* 0x000000ffff077224 */ /* 0x000fe200078e00ff */
[----:B------:R-:W-:-:S02]  /*0190*/  ISETP.GE.AND P0, PT, R0, UR6, PT ;  /* 0x0000000600007c0c */ /* 0x000fc4000bf06270 */
[C---:B------:R-:W-:Y:S02]  /*01a0*/  ISETP.LT.U32.OR P3, PT, R9.reuse, 0x3, P6 ;  /* 0x000000030900780c */ /* 0x040fe40003761470 */
[C---:B------:R-:W-:Y:S02]  /*01b0*/  ISETP.LT.OR P0, PT, R14.reuse, 0x2, P0 ;  /* 0x000000020e00780c */ /* 0x040fe40000701670 */
[----:B------:R-:W-:Y:S02]  /*01c0*/  SHF.R.S32.HI R12, RZ, 0x1f, R14 ;  /* 0x0000001fff0c7819 */ /* 0x000fe4000001140e */
[----:B------:R-:W-:Y:S02]  /*01d0*/  IADD3 R0, P1, PT, R14, R25, RZ ;  /* 0x000000190e007210 */ /* 0x000fe40007f3e0ff */
[----:B------:R-:W-:Y:S02]  /*01e0*/  ISETP.GE.OR P3, PT, R8, UR7, P3 ;  /* 0x0000000708007c0c */ /* 0x000fe40009f66670 */
[----:B------:R-:W-:-:S02]  /*01f0*/  ISETP.LT.U32.OR P4, PT, R9, 0x3, P0 ;  /* 0x000000030900780c */ /* 0x000fc40000781470 */
[----:B------:R-:W-:Y:S01]  /*0200*/  ISETP.GE.OR P2, PT, R8, UR7, P2 ;  /* 0x0000000708007c0c */ /* 0x000fe20009746670 */
[----:B------:R-:W-:Y:S01]  /*0210*/  IMAD.MOV.U32 R23, RZ, RZ, RZ ;  /* 0x000000ffff177224 */ /* 0x000fe200078e00ff */
[----:B------:R-:W-:Y:S01]  /*0220*/  LEA.HI.X.SX32 R5, R25, R12, 0x1, P1 ;  /* 0x0000000c19057211 */ /* 0x000fe200008f0eff */
[----:B-1----:R-:W2:Y:S01]  /*0230*/  LDG.E.CONSTANT R6, desc[UR4][R2.64] ;  /* 0x0000000402067981 */ /* 0x002ea2000c1e9900 */
[----:B0-----:R-:W-:Y:S02]  /*0240*/  LEA R10, P5, R0, UR8, 0x2 ;  /* 0x00000008000a7c11 */ /* 0x001fe4000f8a10ff */
[----:B------:R-:W-:Y:S01]  /*0250*/  ISETP.GE.OR P4, PT, R8, UR7, P4 ;  /* 0x0000000708007c0c */ /* 0x000fe2000a786670 */
[----:B------:R-:W3:Y:S01]  /*0260*/  LDG.E.CONSTANT R27, desc[UR4][R2.64+0x4] ;  /* 0x00000404021b7981 */ /* 0x000ee2000c1e9900 */
[----:B------:R-:W-:Y:S02]  /*0270*/  LEA.HI.X R11, R0, UR9, R5, 0x2, P5 ;  /* 0x00000009000b7c11 */ /* 0x000fe4000a8f1405 */
[C---:B------:R-:W-:Y:S01]  /*0280*/  ISETP.GT.AND P1, PT, R14.reuse, UR6, PT ;  /* 0x000000060e007c0c */ /* 0x040fe2000bf24270 */
[----:B------:R-:W-:Y:S01]  /*0290*/  IMAD.MOV.U32 R19, RZ, RZ, RZ ;  /* 0x000000ffff137224 */ /* 0x000fe200078e00ff */
[----:B------:R-:W4:Y:S01]  /*02a0*/  LDG.E.CONSTANT R28, desc[UR4][R2.64+0x8] ;  /* 0x00000804021c7981 */ /* 0x000f22000c1e9900 */
[----:B------:R-:W0:Y:S01]  /*02b0*/  @!P2 LDC.64 R4, c[0x0][0x380] ;  /* 0x0000e000ff04ab82 */ /* 0x000e220000000a00 */
[----:B------:R-:W-:-:S02]  /*02c0*/  ISETP.LT.OR P1, PT, R14, 0x1, P1 ;  /* 0x000000010e00780c */ /* 0x000fc40000f21670 */
[----:B------:R-:W2:Y:S04]  /*02d0*/  @!P3 LDG.E.CONSTANT R7, desc[UR4][R10.64+-0xc] ;  /* 0xfffff4040a07b981 */ /* 0x000ea8000c1e9900 */
[----:B------:R-:W3:Y:S01]  /*02e0*/  @!P4 LDG.E.CONSTANT R23, desc[UR4][R10.64+-0x8] ;  /* 0xfffff8040a17c981 */ /* 0x000ee2000c1e9900 */
[C---:B------:R-:W-:Y:S02]  /*02f0*/  ISETP.LT.U32.OR P3, PT, R9.reuse, 0x3, P1 ;  /* 0x000000030900780c */ /* 0x040fe40000f61470 */
[----:B------:R-:W-:Y:S01]  /*0300*/  CS2R R20, SRZ ;  /* 0x0000000000147805 */ /* 0x000fe2000001ff00 */
[----:B------:R-:W5:Y:S01]  /*0310*/  LDG.E.CONSTANT R26, desc[UR4][R2.64+0xc] ;  /* 0x00000c04021a7981 */ /* 0x000f62000c1e9900 */
[----:B------:R-:W-:Y:S01]  /*0320*/  ISETP.GE.OR P3, PT, R8, UR7, P3 ;  /* 0x0000000708007c0c */ /* 0x000fe20009f66670 */
[----:B------:R-:W-:Y:S01]  /*0330*/  @!P2 IMAD.IADD R13, R14, 0x1, R25 ;  /* 0x000000010e0da824 */ /* 0x000fe200078e0219 */
[----:B------:R-:W-:Y:S01]  /*0340*/  CS2R R16, SRZ ;  /* 0x0000000000107805 */ /* 0x000fe2000001ff00 */
[----:B------:R-:W-:Y:S01]  /*0350*/  VIADD R24, R9, 0xfffffffe ;  /* 0xfffffffe09187836 */ /* 0x000fe20000000000 */
[----:B------:R-:W5:Y:S04]  /*0360*/  LDG.E.CONSTANT R22, desc[UR4][R2.64+0x10] ;  /* 0x0000100402167981 */ /* 0x000f68000c1e9900 */
[----:B------:R-:W5:Y:S01]  /*0370*/  LDG.E.CONSTANT R18, desc[UR4][R2.64+0x14] ;  /* 0x0000140402127981 */ /* 0x000f62000c1e9900 */
[----:B0-----:R-:W-:-:S04]  /*0380*/  @!P2 IMAD.WIDE R4, R13, 0x4, R4 ;  /* 0x000000040d04a825 */ /* 0x001fc800078e0204 */
[----:B------:R-:W4:Y:S04]  /*0390*/  @!P3 LDG.E.CONSTANT R19, desc[UR4][R10.64+-0x4] ;  /* 0xfffffc040a13b981 */ /* 0x000f28000c1e9900 */
[----:B------:R0:W5:Y:S01]  /*03a0*/  @!P2 LDG.E.CONSTANT R21, desc[UR4][R4.64] ;  /* 0x000000040415a981 */ /* 0x000162000c1e9900 */
[----:B------:R-:W-:-:S03]  /*03b0*/  IADD3 R0, PT, PT, R14, 0x1, RZ ;  /* 0x000000010e007810 */ /* 0x000fc60007ffe0ff */
[----:B------:R-:W5:Y:S01]  /*03c0*/  LDG.E.CONSTANT R15, desc[UR4][R2.64+0x1c] ;  /* 0x00001c04020f7981 */ /* 0x000f62000c1e9900 */
[----:B------:R-:W-:Y:S01]  /*03d0*/  ISETP.GE.AND P2, PT, R0, UR6, PT ;  /* 0x0000000600007c0c */ /* 0x000fe2000bf46270 */
[----:B------:R-:W-:-:S03]  /*03e0*/  VIADD R0, R14, 0x2 ;  /* 0x000000020e007836 */ /* 0x000fc60000000000 */
[----:B------:R-:W-:Y:S02]  /*03f0*/  ISETP.LT.OR P2, PT, R14, -0x1, P2 ;  /* 0xffffffff0e00780c */ /* 0x000fe40001741670 */
[----:B------:R-:W-:Y:S02]  /*0400*/  ISETP.GE.AND P3, PT, R0, UR6, PT ;  /* 0x0000000600007c0c */ /* 0x000fe4000bf66270 */
[C---:B------:R-:W-:Y:S02]  /*0410*/  ISETP.LT.U32.OR P4, PT, R9.reuse, 0x3, P2 ;  /* 0x000000030900780c */ /* 0x040fe40001781470 */
[----:B------:R-:W-:Y:S02]  /*0420*/  ISETP.LT.OR P3, PT, R14, -0x2, P3 ;  /* 0xfffffffe0e00780c */ /* 0x000fe40001f61670 */
[----:B------:R-:W-:Y:S02]  /*0430*/  ISETP.GE.OR P4, PT, R8, UR7, P4 ;  /* 0x0000000708007c0c */ /* 0x000fe4000a786670 */
[----:B------:R-:W-:Y:S01]  /*0440*/  ISETP.LT.U32.OR P5, PT, R9, 0x3, P3 ;  /* 0x000000030900780c */ /* 0x000fe20001fa1470 */
[----:B------:R-:W-:-:S03]  /*0450*/  VIADD R0, R14, 0x3 ;  /* 0x000000030e007836 */ /* 0x000fc60000000000 */
[----:B------:R-:W-:Y:S01]  /*0460*/  ISETP.GE.OR P5, PT, R8, UR7, P5 ;  /* 0x0000000708007c0c */ /* 0x000fe2000afa6670 */
[----:B------:R-:W-:-:S06]  /*0470*/  IMAD.MOV.U32 R13, RZ, RZ, RZ ;  /* 0x000000ffff0d7224 */ /* 0x000fcc00078e00ff */
[----:B------:R-:W5:Y:S01]  /*0480*/  @!P4 LDG.E.CONSTANT R20, desc[UR4][R10.64+0x4] ;  /* 0x000004040a14c981 */ /* 0x000f62000c1e9900 */
[----:B------:R-:W-:-:S04]  /*0490*/  ISETP.GE.AND P4, PT, R0, UR6, PT ;  /* 0x0000000600007c0c */ /* 0x000fc8000bf86270 */
[----:B------:R-:W-:Y:S01]  /*04a0*/  ISETP.LT.OR P4, PT, R14, -0x3, P4 ;  /* 0xfffffffd0e00780c */ /* 0x000fe20002781670 */
[----:B------:R-:W5:Y:S03]  /*04b0*/  @!P5 LDG.E.CONSTANT R13, desc[UR4][R10.64+0x8] ;  /* 0x000008040a0dd981 */ /* 0x000f66000c1e9900 */
[----:B------:R-:W-:-:S04]  /*04c0*/  ISETP.LT.U32.OR P5, PT, R9, 0x3, P4 ;  /* 0x000000030900780c */ /* 0x000fc800027a1470 */
[----:B------:R-:W-:Y:S01]  /*04d0*/  ISETP.GE.OR P5, PT, R8, UR7, P5 ;  /* 0x0000000708007c0c */ /* 0x000fe2000afa6670 */
[----:B------:R-:W-:-:S12]  /*04e0*/  VIADD R25, R25, UR6 ;  /* 0x0000000619197c36 */ /* 0x000fd80008000000 */
[----:B------:R-:W5:Y:S01]  /*04f0*/  @!P5 LDG.E.CONSTANT R16, desc[UR4][R10.64+0xc] ;  /* 0x00000c040a10d981 */ /* 0x000f62000c1e9900 */
[----:B------:R-:W-:-:S04]  /*0500*/  IADD3 R0, P5, PT, R14, R25, RZ ;  /* 0x000000190e007210 */ /* 0x000fc80007fbe0ff */
[----:B0-----:R-:W-:Y:S02]  /*0510*/  LEA.HI.X.SX32 R5, R25, R12, 0x1, P5 ;  /* 0x0000000c19057211 */ /* 0x001fe400028f0eff */
[C---:B------:R-:W-:Y:S01]  /*0520*/  LEA R4, P5, R0.reuse, UR8, 0x2 ;  /* 0x0000000800047c11 */ /* 0x040fe2000f8a10ff */
[----:B------:R-:W-:Y:S01]  /*0530*/  IMAD.MOV.U32 R8, RZ, RZ, RZ ;  /* 0x000000ffff087224 */ /* 0x000fe200078e00ff */
[----:B------:R-:W5:Y:S02]  /*0540*/  LDG.E.CONSTANT R11, desc[UR4][R2.64+0x18] ;  /* 0x00001804020b7981 */ /* 0x000f64000c1e9900 */
[----:B------:R-:W-:Y:S02]  /*0550*/  LEA.HI.X R5, R0, UR9, R5, 0x2, P5 ;  /* 0x0000000900057c11 */ /* 0x000fe4000a8f1405 */
[----:B------:R-:W-:Y:S01]  /*0560*/  ISETP.LT.U32.OR P5, PT, R9, 0x2, P6 ;  /* 0x000000020900780c */ /* 0x000fe200037a1470 */
[----:B------:R-:W5:Y:S03]  /*0570*/  LDG.E.CONSTANT R10, desc[UR4][R2.64+0x20] ;  /* 0x00002004020a7981 */ /* 0x000f66000c1e9900 */
[----:B------:R-:W-:-:S13]  /*0580*/  ISETP.GE.OR P5, PT, R24, UR7, P5 ;  /* 0x0000000718007c0c */ /* 0x000fda000afa6670 */
[----:B------:R-:W5:Y:S01]  /*0590*/  @!P5 LDG.E.CONSTANT R8, desc[UR4][R4.64+-0xc] ;  /* 0xfffff4040408d981 */ /* 0x000f62000c1e9900 */
[----:B------:R-:W-:-:S04]  /*05a0*/  ISETP.LT.U32.OR P5, PT, R9, 0x2, P0 ;  /* 0x000000020900780c */ /* 0x000fc800007a1470 */
[----:B------:R-:W-:Y:S01]  /*05b0*/  ISETP.GE.OR P5, PT, R24, UR7, P5 ;  /* 0x0000000718007c0c */ /* 0x000fe2000afa6670 */
[----:B------:R-:W-:-:S12]  /*05c0*/  HFMA2 R0, -RZ, RZ, 0, 0 ;  /* 0x00000000ff007431 */ /* 0x000fd800000001ff */
[----:B------:R-:W5:Y:S01]  /*05d0*/  @!P5 LDG.E.CONSTANT R17, desc[UR4][R4.64+-0x8] ;  /* 0xfffff8040411d981 */ /* 0x000f62000c1e9900 */
[----:B------:R-:W-:-:S04]  /*05e0*/  ISETP.LT.U32.OR P5, PT, R9, 0x2, P1 ;  /* 0x000000020900780c */ /* 0x000fc80000fa1470 */
[----:B------:R-:W-:-:S13]  /*05f0*/  ISETP.GE.OR P5, PT, R24, UR7, P5 ;  /* 0x0000000718007c0c */ /* 0x000fda000afa6670 */
[----:B------:R-:W5:Y:S01]  /*0600*/  @!P5 LDG.E.CONSTANT R0, desc[UR4][R4.64+-0x4] ;  /* 0xfffffc040400d981 */ /* 0x000f62000c1e9900 */
[----:B------:R-:W-:-:S04]  /*0610*/  ISETP.GE.U32.AND P5, PT, R9, 0x2, PT ;  /* 0x000000020900780c */ /* 0x000fc80003fa6070 */
[----:B------:R-:W-:-:S04]  /*0620*/  ISETP.LT.OR P5, PT, R14, RZ, !P5 ;  /* 0x000000ff0e00720c */ /* 0x000fc80006fa1670 */
[----:B------:R-:W-:Y:S01]  /*0630*/  ISETP.GE.OR P5, PT, R24, UR7, P5 ;  /* 0x0000000718007c0c */ /* 0x000fe2000afa6670 */
[----:B--2---:R-:W-:-:S04]  /*0640*/  FFMA R6, R6, R7, RZ ;  /* 0x0000000706067223 */ /* 0x004fc800000000ff */
[----:B---3--:R-:W-:-:S08]  /*0650*/  FFMA R23, R27, R23, R6 ;  /* 0x000000171b177223 */ /* 0x008fd00000000006 */
[----:B------:R-:W0:Y:S01]  /*0660*/  @!P5 LDC.64 R6, c[0x0][0x380] ;  /* 0x0000e000ff06db82 */ /* 0x000e220000000a00 */
[----:B----4-:R-:W-:Y:S01]  /*0670*/  FFMA R23, R28, R19, R23 ;  /* 0x000000131c177223 */ /* 0x010fe20000000017 */
[----:B------:R-:W-:Y:S01]  /*0680*/  @!P5 IMAD.IADD R19, R14, 0x1, R25 ;  /* 0x000000010e13d824 */ /* 0x000fe200078e0219 */
[----:B------:R-:W2:Y:S02]  /*0690*/  LDG.E.CONSTANT R28, desc[UR4][R2.64+0x28] ;  /* 0x00002804021c7981 */ /* 0x000ea4000c1e9900 */
[----:B-----5:R-:W-:Y:S02]  /*06a0*/  FFMA R21, R26, R21, R23 ;  /* 0x000000151a157223 */ /* 0x020fe40000000017 */
[----:B------:R-:W3:Y:S01]  /*06b0*/  LDG.E.CONSTANT R23, desc[UR4][R2.64+0x24] ;  /* 0x0000240402177981 */ /* 0x000ee2000c1e9900 */
[----:B0-----:R-:W-:-:S04]  /*06c0*/  @!P5 IMAD.WIDE R6, R19, 0x4, R6 ;  /* 0x000000041306d825 */ /* 0x001fc800078e0206 */
[----:B------:R-:W-:-:S06]  /*06d0*/  IMAD.MOV.U32 R19, RZ, RZ, RZ ;  /* 0x000000ffff137224 */ /* 0x000fcc00078e00ff */
[----:B------:R0:W2:Y:S01]  /*06e0*/  @!P5 LDG.E.CONSTANT R19, desc[UR4][R6.64] ;  /* 0x000000040613d981 */ /* 0x0000a2000c1e9900 */
[----:B------:R-:W-:-:S04]  /*06f0*/  ISETP.LT.U32.OR P5, PT, R9, 0x2, P2 ;  /* 0x000000020900780c */ /* 0x000fc800017a1470 */
[----:B------:R-:W-:Y:S02]  /*0700*/  ISETP.GE.OR P5, PT, R24, UR7, P5 ;  /* 0x0000000718007c0c */ /* 0x000fe4000afa6670 */
[----:B------:R-:W-:-:S11]  /*0710*/  CS2R R26, SRZ ;  /* 0x00000000001a7805 */ /* 0x000fd6000001ff00 */
[----:B------:R-:W4:Y:S01]  /*0720*/  @!P5 LDG.E.CONSTANT R26, desc[UR4][R4.64+0x4] ;  /* 0x00000404041ad981 */ /* 0x000f22000c1e9900 */
[----:B------:R-:W-:-:S04]  /*0730*/  ISETP.LT.U32.OR P5, PT, R9, 0x2, P3 ;  /* 0x000000020900780c */ /* 0x000fc80001fa1470 */
[----:B------:R-:W-:-:S13]  /*0740*/  ISETP.GE.OR P5, PT, R24, UR7, P5 ;  /* 0x0000000718007c0c */ /* 0x000fda000afa6670 */
[----:B------:R-:W5:Y:S01]  /*0750*/  @!P5 LDG.E.CONSTANT R27, desc[UR4][R4.64+0x8] ;  /* 0x00000804041bd981 */ /* 0x000f62000c1e9900 */
[----:B------:R-:W-:-:S04]  /*0760*/  ISETP.LT.U32.OR P5, PT, R9, 0x2, P4 ;  /* 0x000000020900780c */ /* 0x000fc800027a1470 */
[----:B------:R-:W-:Y:S01]  /*0770*/  ISETP.GE.OR P5, PT, R24, UR7, P5 ;  /* 0x0000000718007c0c */ /* 0x000fe2000afa6670 */
[----:B------:R-:W-:Y:S02]  /*0780*/  IMAD.MOV.U32 R24, RZ, RZ, RZ ;  /* 0x000000ffff187224 */ /* 0x000fe400078e00ff */
[----:B------:R-:W-:Y:S02]  /*0790*/  VIADD R25, R25, UR6 ;  /* 0x0000000619197c36 */ /* 0x000fe40008000000 */
[----:B------:R-:W-:-:S08]  /*07a0*/  FFMA R21, R22, R20, R21 ;  /* 0x0000001416157223 */ /* 0x000fd00000000015 */
[----:B------:R1:W5:Y:S01]  /*07b0*/  @!P5 LDG.E.CONSTANT R24, desc[UR4][R4.64+0xc] ;  /* 0x00000c040418d981 */ /* 0x000362000c1e9900 */
[----:B0-----:R-:W-:-:S04]  /*07c0*/  IADD3 R7, P5, PT, R14, R25, RZ ;  /* 0x000000190e077210 */ /* 0x001fc80007fbe0ff */
[----:B------:R-:W-:Y:S02]  /*07d0*/  LEA.HI.X.SX32 R22, R25, R12, 0x1, P5 ;  /* 0x0000000c19167211 */ /* 0x000fe400028f0eff */
[----:B------:R-:W-:Y:S01]  /*07e0*/  LEA R6, P5, R7, UR8, 0x2 ;  /* 0x0000000807067c11 */ /* 0x000fe2000f8a10ff */
[----:B------:R-:W-:-:S03]  /*07f0*/  VIADD R20, R9, 0xffffffff ;  /* 0xffffffff09147836 */ /* 0x000fc60000000000 */
[----:B------:R-:W-:Y:S01]  /*0800*/  LEA.HI.X R7, R7, UR9, R22, 0x2, P5 ;  /* 0x0000000907077c11 */ /* 0x000fe2000a8f1416 */
[----:B------:R-:W-:Y:S02]  /*0810*/  FFMA R22, R18, R13, R21 ;  /* 0x0000000d12167223 */ /* 0x000fe40000000015 */
[----:B------:R-:W4:Y:S01]  /*0820*/  LDG.E.CONSTANT R21, desc[UR4][R2.64+0x2c] ;  /* 0x00002c0402157981 */ /* 0x000f22000c1e9900 */
[----:B------:R-:W-:Y:S01]  /*0830*/  ISETP.GE.U32.OR P5, PT, R20, UR7, P6 ;  /* 0x0000000714007c0c */ /* 0x000fe2000b7a6470 */
[----:B------:R-:W-:Y:S02]  /*0840*/  IMAD.MOV.U32 R13, RZ, RZ, RZ ;  /* 0x000000ffff0d7224 */ /* 0x000fe400078e00ff */
[----:B------:R-:W-:Y:S01]  /*0850*/  FFMA R16, R11, R16, R22 ;  /* 0x000000100b107223 */ /* 0x000fe20000000016 */
[----:B------:R-:W-:-:S09]  /*0860*/  MOV R18, RZ ;  /* 0x000000ff00127202 */ /* 0x000fd20000000f00 */
[----:B------:R-:W5:Y:S01]  /*0870*/  @!P5 LDG.E.CONSTANT R13, desc[UR4][R6.64+-0xc] ;  /* 0xfffff404060dd981 */ /* 0x000f62000c1e9900 */
[----:B------:R-:W-:Y:S01]  /*0880*/  ISETP.GE.U32.OR P5, PT, R20, UR7, P0 ;  /* 0x0000000714007c0c */ /* 0x000fe200087a6470 */
[----:B-1----:R-:W-:Y:S02]  /*0890*/  FFMA R5, R15, R8, R16 ;  /* 0x000000080f057223 */ /* 0x002fe40000000010 */
[----:B------:R-:W5:Y:S01]  /*08a0*/  LDG.E.CONSTANT R8, desc[UR4][R2.64+0x30] ;  /* 0x0000300402087981 */ /* 0x000f62000c1e9900 */
[----:B------:R-:W-:-:S03]  /*08b0*/  IMAD.MOV.U32 R11, RZ, RZ, RZ ;  /* 0x000000ffff0b7224 */ /* 0x000fc600078e00ff */
[----:B------:R-:W5:Y:S06]  /*08c0*/  LDG.E.CONSTANT R15, desc[UR4][R2.64+0x34] ;  /* 0x00003404020f7981 */ /* 0x000f6c000c1e9900 */
[----:B------:R-:W5:Y:S01]  /*08d0*/  @!P5 LDG.E.CONSTANT R18, desc[UR4][R6.64+-0x8] ;  /* 0xfffff8040612d981 */ /* 0x000f62000c1e9900 */
[----:B------:R-:W-:-:S13]  /*08e0*/  ISETP.GE.U32.OR P5, PT, R20, UR7, P1 ;  /* 0x0000000714007c0c */ /* 0x000fda0008fa6470 */
[----:B------:R-:W5:Y:S01]  /*08f0*/  @!P5 LDG.E.CONSTANT R11, desc[UR4][R6.64+-0x4] ;  /* 0xfffffc04060bd981 */ /* 0x000f62000c1e9900 */
[----:B------:R-:W-:-:S04]  /*0900*/  ISETP.GE.U32.AND P5, PT, R20, UR7, PT ;  /* 0x0000000714007c0c */ /* 0x000fc8000bfa6070 */
[----:B------:R-:W-:Y:S01]  /*0910*/  ISETP.LT.OR P5, PT, R14, RZ, P5 ;  /* 0x000000ff0e00720c */ /* 0x000fe20002fa1670 */
[----:B------:R-:W-:Y:S02]  /*0920*/  FFMA R16, R10, R17, R5 ;  /* 0x000000110a107223 */ /* 0x000fe40000000005 */
[----:B------:R-:W5:Y:S10]  /*0930*/  LDG.E.CONSTANT R10, desc[UR4][R2.64+0x38] ;  /* 0x00003804020a7981 */ /* 0x000f74000c1e9900 */
[----:B------:R-:W0:Y:S01]  /*0940*/  @!P5 LDC.64 R4, c[0x0][0x380] ;  /* 0x0000e000ff04db82 */ /* 0x000e220000000a00 */
[----:B---3--:R-:W-:Y:S01]  /*0950*/  FFMA R17, R23, R0, R16 ;  /* 0x0000000017117223 */ /* 0x008fe20000000010 */
[----:B------:R-:W-:Y:S01]  /*0960*/  @!P5 IMAD.IADD R23, R14, 0x1, R25 ;  /* 0x000000010e17d824 */ /* 0x000fe200078e0219 */
[----:B------:R-:W3:Y:S01]  /*0970*/  LDG.E.CONSTANT R16, desc[UR4][R2.64+0x40] ;  /* 0x0000400402107981 */ /* 0x000ee2000c1e9900 */
[----:B------:R-:W-:-:S02]  /*0980*/  IMAD.MOV.U32 R0, RZ, RZ, RZ ;  /* 0x000000ffff007224 */ /* 0x000fc400078e00ff */
[----:B0-----:R-:W-:Y:S02]  /*0990*/  @!P5 IMAD.WIDE R4, R23, 0x4, R4 ;  /* 0x000000041704d825 */ /* 0x001fe400078e0204 */
[----:B------:R-:W3:Y:S04]  /*09a0*/  LDG.E.CONSTANT R23, desc[UR4][R2.64+0x44] ;  /* 0x0000440402177981 */ /* 0x000ee8000c1e9900 */
[----:B------:R0:W3:Y:S01]  /*09b0*/  @!P5 LDG.E.CONSTANT R0, desc[UR4][R4.64] ;  /* 0x000000040400d981 */ /* 0x0000e2000c1e9900 */
[----:B--2---:R-:W-:-:S03]  /*09c0*/  FFMA R28, R28, R19, R17 ;  /* 0x000000131c1c7223 */ /* 0x004fc60000000011 */
[----:B------:R-:W2:Y:S01]  /*09d0*/  LDG.E.CONSTANT R17, desc[UR4][R2.64+0x3c] ;  /* 0x00003c0402117981 */ /* 0x000ea2000c1e9900 */
[C---:B------:R-:W-:Y:S01]  /*09e0*/  ISETP.GE.U32.OR P5, PT, R20.reuse, UR7, P2 ;  /* 0x0000000714007c0c */ /* 0x040fe200097a6470 */
[----:B------:R-:W-:Y:S02]  /*09f0*/  IMAD.MOV.U32 R22, RZ, RZ, RZ ;  /* 0x000000ffff167224 */ /* 0x000fe400078e00ff */
[----:B------:R-:W3:Y:S10]  /*0a00*/  LDG.E.CONSTANT R19, desc[UR4][R2.64+0x48] ;  /* 0x0000480402137981 */ /* 0x000ef4000c1e9900 */
[----:B------:R-:W3:Y:S01]  /*0a10*/  @!P5 LDG.E.CONSTANT R22, desc[UR4][R6.64+0x4] ;  /* 0x000004040616d981 */ /* 0x000ee2000c1e9900 */
[----:B------:R-:W-:-:S02]  /*0a20*/  ISETP.GE.U32.OR P5, PT, R20, UR7, P3 ;  /* 0x0000000714007c0c */ /* 0x000fc40009fa6470 */
[----:B------:R-:W-:Y:S01]  /*0a30*/  IADD3 R25, PT, PT, R25, UR6, RZ ;  /* 0x0000000619197c10 */ /* 0x000fe2000fffe0ff */
[----:B----4-:R-:W-:Y:S01]  /*0a40*/  FFMA R29, R21, R26, R28 ;  /* 0x0000001a151d7223 */ /* 0x010fe2000000001c */
[----:B------:R-:W-:Y:S01]  /*0a50*/  IMAD.MOV.U32 R21, RZ, RZ, RZ ;  /* 0x000000ffff157224 */ /* 0x000fe200078e00ff */
[----:B------:R-:W4:Y:S08]  /*0a60*/  LDG.E.CONSTANT R26, desc[UR4][R2.64+0x4c] ;  /* 0x00004c04021a7981 */ /* 0x000f30000c1e9900 */
[----:B------:R-:W4:Y:S01]  /*0a70*/  @!P5 LDG.E.CONSTANT R21, desc[UR4][R6.64+0x8] ;  /* 0x000008040615d981 */ /* 0x000f22000c1e9900 */
[----:B------:R-:W-:Y:S01]  /*0a80*/  ISETP.GE.U32.OR P5, PT, R20, UR7, P4 ;  /* 0x0000000714007c0c */ /* 0x000fe2000a7a6470 */
[----:B------:R-:W-:-:S02]  /*0a90*/  IMAD.MOV.U32 R20, RZ, RZ, RZ ;  /* 0x000000ffff147224 */ /* 0x000fc400078e00ff */
[----:B-----5:R-:W-:Y:S02]  /*0aa0*/  FFMA R8, R8, R27, R29 ;  /* 0x0000001b08087223 */ /* 0x020fe4000000001d */
[----:B------:R-:W5:Y:S08]  /*0ab0*/  LDG.E.CONSTANT R27, desc[UR4][R2.64+0x50] ;  /* 0x00005004021b7981 */ /* 0x000f70000c1e9900 */
[----:B------:R1:W5:Y:S01]  /*0ac0*/  @!P5 LDG.E.CONSTANT R20, desc[UR4][R6.64+0xc] ;  /* 0x00000c040614d981 */ /* 0x000362000c1e9900 */
[----:B0-----:R-:W-:Y:S01]  /*0ad0*/  IADD3 R5, P5, PT, R14, R25, RZ ;  /* 0x000000190e057210 */ /* 0x001fe20007fbe0ff */
[----:B------:R-:W-:-:S02]  /*0ae0*/  FFMA R29, R15, R24, R8 ;  /* 0x000000180f1d7223 */ /* 0x000fc40000000008 */
[----:B------:R-:W5:Y:S01]  /*0af0*/  LDG.E.CONSTANT R15, desc[UR4][R2.64+0x54] ;  /* 0x00005404020f7981 */ /* 0x000f62000c1e9900 */
[----:B------:R-:W-:Y:S02]  /*0b00*/  LEA.HI.X.SX32 R8, R25, R12, 0x1, P5 ;  /* 0x0000000c19087211 */ /* 0x000fe400028f0eff */
[----:B------:R-:W-:-:S04]  /*0b10*/  LEA R4, P5, R5, UR8, 0x2 ;  /* 0x0000000805047c11 */ /* 0x000fc8000f8a10ff */
[----:B------:R-:W-:Y:S01]  /*0b20*/  LEA.HI.X R5, R5, UR9, R8, 0x2, P5 ;  /* 0x0000000905057c11 */ /* 0x000fe2000a8f1408 */
[----:B------:R-:W-:Y:S01]  /*0b30*/  IMAD.MOV.U32 R8, RZ, RZ, RZ ;  /* 0x000000ffff087224 */ /* 0x000fe200078e00ff */
[----:B------:R-:W-:-:S05]  /*0b40*/  ISETP.GE.AND P5, PT, R14, RZ, PT ;  /* 0x000000ff0e00720c */ /* 0x000fca0003fa6270 */
[----:B------:R-:W5:Y:S08]  /*0b50*/  @!P6 LDG.E.CONSTANT R8, desc[UR4][R4.64+-0xc] ;  /* 0xfffff4040408e981 */ /* 0x000f70000c1e9900 */
[----:B-1----:R-:W0:Y:S01]  /*0b60*/  @P5 LDC.64 R6, c[0x0][0x380] ;  /* 0x0000e000ff065b82 */ /* 0x002e220000000a00 */
[----:B------:R-:W-:Y:S01]  /*0b70*/  FFMA R24, R10, R13, R29 ;  /* 0x0000000d0a187223 */ /* 0x000fe2000000001d */
[----:B------:R-:W-:Y:S01]  /*0b80*/  IMAD.MOV.U32 R10, RZ, RZ, RZ ;  /* 0x000000ffff0a7224 */ /* 0x000fe200078e00ff */
[----:B------:R-:W5:Y:S05]  /*0b90*/  LDG.E.CONSTANT R13, desc[UR4][R2.64+0x58] ;  /* 0x00005804020d7981 */ /* 0x000f6a000c1e9900 */
[----:B------:R-:W5:Y:S01]  /*0ba0*/  @!P0 LDG.E.CONSTANT R10, desc[UR4][R4.64+-0x8] ;  /* 0xfffff804040a8981 */ /* 0x000f62000c1e9900 */
[----:B--2---:R-:W-:-:S04]  /*0bb0*/  FFMA R17, R17, R18, R24 ;  /* 0x0000001211117223 */ /* 0x004fc80000000018 */
[----:B---3--:R-:W-:Y:S01]  /*0bc0*/  FFMA R16, R16, R11, R17 ;  /* 0x0000000b10107223 */ /* 0x008fe20000000011 */
[----:B------:R-:W-:Y:S02]  /*0bd0*/  IMAD.MOV.U32 R11, RZ, RZ, RZ ;  /* 0x000000ffff0b7224 */ /* 0x000fe400078e00ff */
[----:B------:R-:W-:Y:S02]  /*0be0*/  IMAD.IADD R17, R14, 0x1, R25 ;  /* 0x000000010e117824 */ /* 0x000fe400078e0219 */
[----:B------:R-:W-:Y:S01]  /*0bf0*/  FFMA R18, R23, R0, R16 ;  /* 0x0000000017127223 */ /* 0x000fe20000000010 */
[----:B------:R-:W-:Y:S01]  /*0c00*/  IMAD.MOV.U32 R16, RZ, RZ, RZ ;  /* 0x000000ffff107224 */ /* 0x000fe200078e00ff */
[----:B------:R-:W2:Y:S01]  /*0c10*/  LDG.E.CONSTANT R0, desc[UR4][R2.64+0x5c] ;  /* 0x00005c0402007981 */ /* 0x000ea2000c1e9900 */
[----:B0-----:R-:W-:-:S03]  /*0c20*/  @P5 IMAD.WIDE R6, R17, 0x4, R6 ;  /* 0x0000000411065825 */ /* 0x001fc600078e0206 */
[----:B------:R-:W2:Y:S04]  /*0c30*/  @!P1 LDG.E.CONSTANT R11, desc[UR4][R4.64+-0x4] ;  /* 0xfffffc04040b9981 */ /* 0x000ea8000c1e9900 */
[----:B------:R0:W3:Y:S04]  /*0c40*/  @P5 LDG.E.CONSTANT R16, desc[UR4][R6.64] ;  /* 0x0000000406105981 */ /* 0x0000e8000c1e9900 */
[----:B------:R-:W3:Y:S01]  /*0c50*/  LDG.E.CONSTANT R23, desc[UR4][R2.64+0x60] ;  /* 0x0000600402177981 */ /* 0x000ee2000c1e9900 */
[----:B------:R-:W-:Y:S01]  /*0c60*/  FFMA R29, R19, R22, R18 ;  /* 0x00000016131d7223 */ /* 0x000fe20000000012 */
[----:B------:R-:W-:Y:S01]  /*0c70*/  IMAD.MOV.U32 R22, RZ, RZ, RZ ;  /* 0x000000ffff167224 */ /* 0x000fe200078e00ff */
[----:B------:R-:W-:-:S05]  /*0c80*/  IADD3 R25, PT, PT, R25, UR6, RZ ;  /* 0x0000000619197c10 */ /* 0x000fca000fffe0ff */
[----:B------:R-:W3:Y:S01]  /*0c90*/  @!P2 LDG.E.CONSTANT R22, desc[UR4][R4.64+0x4] ;  /* 0x000004040416a981 */ /* 0x000ee2000c1e9900 */
[----:B------:R-:W-:-:S04]  /*0ca0*/  IADD3 R24, P5, PT, R14, R25, RZ ;  /* 0x000000190e187210 */ /* 0x000fc80007fbe0ff */
[----:B0-----:R-:W-:Y:S02]  /*0cb0*/  LEA.HI.X.SX32 R7, R25, R12, 0x1, P5 ;  /* 0x0000000c19077211 */ /* 0x001fe400028f0eff */
[C---:B------:R-:W-:Y:S02]  /*0cc0*/  LEA R6, P5, R24.reuse, UR8, 0x2 ;  /* 0x0000000818067c11 */ /* 0x040fe4000f8a10ff */
[----:B------:R-:W-:Y:S02]  /*0cd0*/  CS2R R18, SRZ ;  /* 0x0000000000127805 */ /* 0x000fe4000001ff00 */
[----:B------:R-:W-:Y:S01]  /*0ce0*/  LEA.HI.X R7, R24, UR9, R7, 0x2, P5 ;  /* 0x0000000918077c11 */ /* 0x000fe2000a8f1407 */
[----:B------:R-:W-:-:S03]  /*0cf0*/  IMAD.MOV.U32 R24, RZ, RZ, RZ ;  /* 0x000000ffff187224 */ /* 0x000fc600078e00ff */
[----:B------:R-:W3:Y:S04]  /*0d00*/  @!P3 LDG.E.CONSTANT R19, desc[UR4][R4.64+0x8] ;  /* 0x000008040413b981 */ /* 0x000ee8000c1e9900 */
[----:B------:R5:W3:Y:S01]  /*0d10*/  @!P4 LDG.E.CONSTANT R18, desc[UR4][R4.64+0xc] ;  /* 0x00000c040412c981 */ /* 0x000ae2000c1e9900 */
[----:B----4-:R-:W-:-:S03]  /*0d20*/  FFMA R26, R26, R21, R29 ;  /* 0x000000151a1a7223 */ /* 0x010fc6000000001d */
[----:B------:R-:W4:Y:S01]  /*0d30*/  LDG.E.CONSTANT R29, desc[UR4][R2.64+0x64] ;  /* 0x00006404021d7981 */ /* 0x000f22000c1e9900 */
[----:B------:R-:W-:-:S05]  /*0d40*/  VIADD R21, R9, 0x1 ;  /* 0x0000000109157836 */ /* 0x000fca0000000000 */
[----:B------:R-:W-:Y:S01]  /*0d50*/  ISETP.GE.U32.OR P5, PT, R21, UR7, P6 ;  /* 0x0000000715007c0c */ /* 0x000fe2000b7a6470 */
[----:B-----5:R-:W-:Y:S02]  /*0d60*/  FFMA R4, R27, R20, R26 ;  /* 0x000000141b047223 */ /* 0x020fe4000000001a */
[----:B------:R-:W5:Y:S10]  /*0d70*/  LDG.E.CONSTANT R20, desc[UR4][R2.64+0x68] ;  /* 0x0000680402147981 */ /* 0x000f74000c1e9900 */
[----:B------:R-:W5:Y:S01]  /*0d80*/  @!P5 LDG.E.CONSTANT R24, desc[UR4][R6.64+-0xc] ;  /* 0xfffff4040618d981 */ /* 0x000f62000c1e9900 */
[----:B------:R-:W-:Y:S01]  /*0d90*/  ISETP.GE.U32.OR P5, PT, R21, UR7, P0 ;  /* 0x0000000715007c0c */ /* 0x000fe200087a6470 */
[----:B------:R-:W-:-:S02]  /*0da0*/  IMAD.MOV.U32 R26, RZ, RZ, RZ ;  /* 0x000000ffff1a7224 */ /* 0x000fc400078e00ff */
[----:B------:R-:W5:Y:S10]  /*0db0*/  LDG.E.CONSTANT R27, desc[UR4][R2.64+0x7c] ;  /* 0x00007c04021b7981 */ /* 0x000f74000c1e9900 */
[----:B------:R-:W5:Y:S01]  /*0dc0*/  @!P5 LDG.E.CONSTANT R26, desc[UR4][R6.64+-0x8] ;  /* 0xfffff804061ad981 */ /* 0x000f62000c1e9900 */
[----:B------:R-:W-:Y:S01]  /*0dd0*/  ISETP.GE.U32.OR P5, PT, R21, UR7, P1 ;  /* 0x0000000715007c0c */ /* 0x000fe20008fa6470 */
[----:B------:R-:W-:Y:S01]  /*0de0*/  FFMA R4, R15, R8, R4 ;  /* 0x000000080f047223 */ /* 0x000fe20000000004 */
[----:B------:R-:W-:Y:S01]  /*0df0*/  IMAD.MOV.U32 R8, RZ, RZ, RZ ;  /* 0x000000ffff087224 */ /* 0x000fe200078e00ff */
[----:B------:R-:W5:Y:S10]  /*0e00*/  LDG.E.CONSTANT R15, desc[UR4][R2.64+0x6c] ;  /* 0x00006c04020f7981 */ /* 0x000f74000c1e9900 */
[----:B------:R-:W5:Y:S01]  /*0e10*/  @!P5 LDG.E.CONSTANT R8, desc[UR4][R6.64+-0x4] ;  /* 0xfffffc040608d981 */ /* 0x000f62000c1e9900 */
[----:B------:R-:W-:-:S04]  /*0e20*/  ISETP.GE.U32.AND P5, PT, R21, UR7, PT ;  /* 0x0000000715007c0c */ /* 0x000fc8000bfa6070 */
[----:B------:R-:W-:Y:S01]  /*0e30*/  ISETP.LT.OR P5, PT, R14, RZ, P5 ;  /* 0x000000ff0e00720c */ /* 0x000fe20002fa1670 */
[----:B------:R-:W-:-:S12]  /*0e40*/  FFMA R13, R13, R10, R4 ;  /* 0x0000000a0d0d7223 */ /* 0x000fd80000000004 */
[----:B------:R-:W0:Y:S01]  /*0e50*/  @!P5 LDC.64 R4, c[0x0][0x380] ;  /* 0x0000e000ff04db82 */ /* 0x000e220000000a00 */
[----:B--2---:R-:W-:Y:S02]  /*0e60*/  FFMA R0, R0, R11, R13 ;  /* 0x0000000b00007223 */ /* 0x004fe4000000000d */
[----:B------:R-:W2:Y:S04]  /*0e70*/  LDG.E.CONSTANT R11, desc[UR4][R2.64+0x70] ;  /* 0x00007004020b7981 */ /* 0x000ea8000c1e9900 */
[----:B------:R-:W2:Y:S01]  /*0e80*/  LDG.E.CONSTANT R13, desc[UR4][R2.64+0x74] ;  /* 0x00007404020d7981 */ /* 0x000ea2000c1e9900 */
[----:B---3--:R-:W-:Y:S01]  /*0e90*/  FFMA R16, R23, R16, R0 ;  /* 0x0000001017107223 */ /* 0x008fe20000000000 */
[----:B------:R-:W-:Y:S02]  /*0ea0*/  @!P5 IMAD.IADD R23, R14, 0x1, R25 ;  /* 0x000000010e17d824 */ /* 0x000fe400078e0219 */
[----:B------:R-:W-:-:S02]  /*0eb0*/  IMAD.MOV.U32 R0, RZ, RZ, RZ ;  /* 0x000000ffff007224 */ /* 0x000fc400078e00ff */
[----:B0-----:R-:W-:Y:S02]  /*0ec0*/  @!P5 IMAD.WIDE R4, R23, 0x4, R4 ;  /* 0x000000041704d825 */ /* 0x001fe400078e0204 */
[----:B------:R-:W3:Y:S04]  /*0ed0*/  LDG.E.CONSTANT R23, desc[UR4][R2.64+0x78] ;  /* 0x0000780402177981 */ /* 0x000ee8000c1e9900 */
[----:B------:R0:W3:Y:S01]  /*0ee0*/  @!P5 LDG.E.CONSTANT R0, desc[UR4][R4.64] ;  /* 0x000000040400d981 */ /* 0x0000e2000c1e9900 */
[----:B------:R-:W-:Y:S01]  /*0ef0*/  ISETP.GE.U32.OR P5, PT, R21, UR7, P2 ;  /* 0x0000000715007c0c */ /* 0x000fe200097a6470 */
[----:B------:R-:W-:-:S12]  /*0f00*/  HFMA2 R10, -RZ, RZ, 0, 0 ;  /* 0x00000000ff0a7431 */ /* 0x000fd800000001ff */
[----:B------:R-:W3:Y:S01]  /*0f10*/  @!P5 LDG.E.CONSTANT R10, desc[UR4][R6.64+0x4] ;  /* 0x00000404060ad981 */ /* 0x000ee2000c1e9900 */
[----:B------:R-:W-:Y:S01]  /*0f20*/  ISETP.GE.U32.OR P5, PT, R21, UR7, P3 ;  /* 0x0000000715007c0c */ /* 0x000fe20009fa6470 */
[----:B------:R-:W-:Y:S02]  /*0f30*/  VIADD R25, R25, UR6 ;  /* 0x0000000619197c36 */ /* 0x000fe40008000000 */
[----:B----4-:R-:W-:Y:S01]  /*0f40*/  FFMA R29, R29, R22, R16 ;  /* 0x000000161d1d7223 */ /* 0x010fe20000000010 */
[----:B------:R-:W-:-:S09]  /*0f50*/  IMAD.MOV.U32 R16, RZ, RZ, RZ ;  /* 0x000000ffff107224 */ /* 0x000fd200078e00ff */
[----:B------:R-:W4:Y:S01]  /*0f60*/  @!P5 LDG.E.CONSTANT R16, desc[UR4][R6.64+0x8] ;  /* 0x000008040610d981 */ /* 0x000f22000c1e9900 */
[----:B------:R-:W-:Y:S01]  /*0f70*/  ISETP.GE.U32.OR P5, PT, R21, UR7, P4 ;  /* 0x0000000715007c0c */ /* 0x000fe2000a7a6470 */
[----:B------:R-:W-:Y:S02]  /*0f80*/  IMAD.MOV.U32 R21, RZ, RZ, RZ ;  /* 0x000000ffff157224 */ /* 0x000fe400078e00ff */
[----:B-----5:R-:W-:-:S10]  /*0f90*/  FFMA R22, R20, R19, R29 ;  /* 0x0000001314167223 */ /* 0x020fd4000000001d */
[----:B------:R1:W5:Y:S01]  /*0fa0*/  @!P5 LDG.E.CONSTANT R21, desc[UR4][R6.64+0xc] ;  /* 0x00000c040615d981 */ /* 0x000362000c1e9900 */
[----:B0-----:R-:W-:Y:S01]  /*0fb0*/  IADD3 R5, P5, PT, R14, R25, RZ ;  /* 0x000000190e057210 */ /* 0x001fe20007fbe0ff */
[----:B------:R-:W-:Y:S02]  /*0fc0*/  VIADD R19, R9, 0x2 ;  /* 0x0000000209137836 */ /* 0x000fe40000000000 */
[----:B------:R-:W4:Y:S01]  /*0fd0*/  LDG.E.CONSTANT R29, desc[UR4][R2.64+0x80] ;  /* 0x00008004021d7981 */ /* 0x000f22000c1e9900 */
[----:B------:R-:W-:Y:S02]  /*0fe0*/  LEA.HI.X.SX32 R20, R25, R12, 0x1, P5 ;  /* 0x0000000c19147211 */ /* 0x000fe400028f0eff */
[----:B------:R-:W-:-:S04]  /*0ff0*/  LEA R4, P5, R5, UR8, 0x2 ;  /* 0x0000000805047c11 */ /* 0x000fc8000f8a10ff */
[----:B------:R-:W-:Y:S02]  /*1000*/  LEA.HI.X R5, R5, UR9, R20, 0x2, P5 ;  /* 0x0000000905057c11 */ /* 0x000fe4000a8f1414 */
[----:B------:R-:W-:Y:S01]  /*1010*/  ISETP.GE.U32.OR P5, PT, R19, UR7, P6 ;  /* 0x0000000713007c0c */ /* 0x000fe2000b7a6470 */
[----:B------:R-:W-:Y:S02]  /*1020*/  IMAD.MOV.U32 R20, RZ, RZ, RZ ;  /* 0x000000ffff147224 */ /* 0x000fe400078e00ff */
[----:B------:R-:W-:-:S10]  /*1030*/  FFMA R22, R15, R18, R22 ;  /* 0x000000120f167223 */ /* 0x000fd40000000016 */
[----:B------:R-:W5:Y:S01]  /*1040*/  @!P5 LDG.E.CONSTANT R20, desc[UR4][R4.64+-0xc] ;  /* 0xfffff4040414d981 */ /* 0x000f62000c1e9900 */
[----:B------:R-:W-:Y:S02]  /*1050*/  ISETP.GE.U32.OR P5, PT, R19, UR7, P0 ;  /* 0x0000000713007c0c */ /* 0x000fe400087a6470 */
[----:B------:R-:W-:Y:S01]  /*1060*/  MOV R18, RZ ;  /* 0x000000ff00127202 */ /* 0x000fe20000000f00 */
[----:B------:R-:W-:-:S10]  /*1070*/  IMAD.MOV.U32 R15, RZ, RZ, RZ ;  /* 0x000000ffff0f7224 */ /* 0x000fd400078e00ff */
[----:B------:R-:W5:Y:S01]  /*1080*/  @!P5 LDG.E.CONSTANT R18, desc[UR4][R4.64+-0x8] ;  /* 0xfffff8040412d981 */ /* 0x000f62000c1e9900 */
[----:B------:R-:W-:-:S13]  /*1090*/  ISETP.GE.U32.OR P5, PT, R19, UR7, P1 ;  /* 0x0000000713007c0c */ /* 0x000fda0008fa6470 */
[----:B------:R-:W5:Y:S01]  /*10a0*/  @!P5 LDG.E.CONSTANT R15, desc[UR4][R4.64+-0x4] ;  /* 0xfffffc04040fd981 */ /* 0x000f62000c1e9900 */
[----:B------:R-:W-:-:S04]  /*10b0*/  ISETP.GE.U32.AND P5, PT, R19, UR7, PT ;  /* 0x0000000713007c0c */ /* 0x000fc8000bfa6070 */
[----:B------:R-:W-:-:S13]  /*10c0*/  ISETP.LT.OR P5, PT, R14, RZ, P5 ;  /* 0x000000ff0e00720c */ /* 0x000fda0002fa1670 */
[----:B-1----:R-:W0:Y:S01]  /*10d0*/  @!P5 LDC.64 R6, c[0x0][0x380] ;  /* 0x0000e000ff06db82 */ /* 0x002e220000000a00 */
[----:B--2---:R-:W-:Y:S02]  /*10e0*/  FFMA R22, R11, R24, R22 ;  /* 0x000000180b167223 */ /* 0x004fe40000000016 */
[----:B------:R-:W2:Y:S02]  /*10f0*/  LDG.E.CONSTANT R11, desc[UR4][R2.64+0x84] ;  /* 0x00008404020b7981 */ /* 0x000ea4000c1e9900 */
[----:B------:R-:W-:Y:S02]  /*1100*/  FFMA R26, R13, R26, R22 ;  /* 0x0000001a0d1a7223 */ /* 0x000fe40000000016 */
[----:B------:R-:W5:Y:S04]  /*1110*/  LDG.E.CONSTANT R22, desc[UR4][R2.64+0x88] ;  /* 0x0000880402167981 */ /* 0x000f68000c1e9900 */
[----:B------:R-:W5:Y:S01]  /*1120*/  LDG.E.CONSTANT R13, desc[UR4][R2.64+0x8c] ;  /* 0x00008c04020d7981 */ /* 0x000f62000c1e9900 */
[----:B---3--:R-:W-:-:S03]  /*1130*/  FFMA R8, R23, R8, R26 ;  /* 0x0000000817087223 */ /* 0x008fc6000000001a */
[----:B------:R-:W3:Y:S01]  /*1140*/  LDG.E.CONSTANT R23, desc[UR4][R2.64+0x90] ;  /* 0x0000900402177981 */ /* 0x000ee2000c1e9900 */
[----:B------:R-:W-:-:S03]  /*1150*/  FFMA R24, R27, R0, R8 ;  /* 0x000000001b187223 */ /* 0x000fc60000000008 */
[----:B------:R-:W3:Y:S01]  /*1160*/  LDG.E.CONSTANT R8, desc[UR4][R2.64+0x94] ;  /* 0x0000940402087981 */ /* 0x000ee2000c1e9900 */
[----:B------:R-:W-:Y:S02]  /*1170*/  @!P5 IMAD.IADD R27, R14, 0x1, R25 ;  /* 0x000000010e1bd824 */ /* 0x000fe400078e0219 */
[----:B------:R-:W-:Y:S02]  /*1180*/  IMAD.MOV.U32 R26, RZ, RZ, RZ ;  /* 0x000000ffff1a7224 */ /* 0x000fe400078e00ff */
[----:B0-----:R-:W-:Y:S02]  /*1190*/  @!P5 IMAD.WIDE R6, R27, 0x4, R6 ;  /* 0x000000041b06d825 */ /* 0x001fe400078e0206 */
[----:B------:R-:W3:Y:S04]  /*11a0*/  LDG.E.CONSTANT R27, desc[UR4][R2.64+0x98] ;  /* 0x00009804021b7981 */ /* 0x000ee8000c1e9900 */
[----:B------:R0:W3:Y:S01]  /*11b0*/  @!P5 LDG.E.CONSTANT R26, desc[UR4][R6.64] ;  /* 0x00000004061ad981 */ /* 0x0000e2000c1e9900 */
[----:B------:R-:W-:Y:S01]  /*11c0*/  ISETP.GE.U32.OR P5, PT, R19, UR7, P2 ;  /* 0x0000000713007c0c */ /* 0x000fe200097a6470 */
[----:B------:R-:W-:-:S12]  /*11d0*/  IMAD.MOV.U32 R0, RZ, RZ, RZ ;  /* 0x000000ffff007224 */ /* 0x000fd800078e00ff */
[----:B------:R-:W3:Y:S01]  /*11e0*/  @!P5 LDG.E.CONSTANT R0, desc[UR4][R4.64+0x4] ;  /* 0x000004040400d981 */ /* 0x000ee2000c1e9900 */
[----:B------:R-:W-:Y:S01]  /*11f0*/  ISETP.GE.U32.OR P5, PT, R19, UR7, P3 ;  /* 0x0000000713007c0c */ /* 0x000fe20009fa6470 */
[----:B------:R-:W-:Y:S02]  /*1200*/  VIADD R9, R9, 0x3 ;  /* 0x0000000309097836 */ /* 0x000fe40000000000 */
[----:B----4-:R-:W-:Y:S01]  /*1210*/  FFMA R28, R29, R10, R24 ;  /* 0x0000000a1d1c7223 */ /* 0x010fe20000000018 */
[----:B------:R-:W-:-:S09]  /*1220*/  IMAD.MOV.U32 R10, RZ, RZ, RZ ;  /* 0x000000ffff0a7224 */ /* 0x000fd200078e00ff */
[----:B------:R-:W4:Y:S01]  /*1230*/  @!P5 LDG.E.CONSTANT R10, desc[UR4][R4.64+0x8] ;  /* 0x00000804040ad981 */ /* 0x000f22000c1e9900 */
[----:B------:R-:W-:Y:S01]  /*1240*/  ISETP.GE.U32.OR P5, PT, R19, UR7, P4 ;  /* 0x0000000713007c0c */ /* 0x000fe2000a7a6470 */
[----:B------:R-:W-:Y:S02]  /*1250*/  HFMA2 R19, -RZ, RZ, 0, 0 ;  /* 0x00000000ff137431 */ /* 0x000fe400000001ff */
[----:B------:R-:W-:-:S10]  /*1260*/  VIADD R29, R25, UR6 ;  /* 0x00000006191d7c36 */ /* 0x000fd40008000000 */
[----:B------:R1:W4:Y:S01]  /*1270*/  @!P5 LDG.E.CONSTANT R19, desc[UR4][R4.64+0xc] ;  /* 0x00000c040413d981 */ /* 0x000322000c1e9900 */
[----:B0-----:R-:W-:-:S04]  /*1280*/  IADD3 R7, P5, PT, R14, R29, RZ ;  /* 0x0000001d0e077210 */ /* 0x001fc80007fbe0ff */
[----:B------:R-:W-:Y:S02]  /*1290*/  LEA.HI.X.SX32 R12, R29, R12, 0x1, P5 ;  /* 0x0000000c1d0c7211 */ /* 0x000fe400028f0eff */
[----:B------:R-:W-:Y:S02]  /*12a0*/  LEA R6, P5, R7, UR8, 0x2 ;  /* 0x0000000807067c11 */ /* 0x000fe4000f8a10ff */
[----:B------:R-:W-:Y:S01]  /*12b0*/  ISETP.GE.U32.OR P6, PT, R9, UR7, P6 ;  /* 0x0000000709007c0c */ /* 0x000fe2000b7c6470 */
[----:B------:R-:W4:Y:S01]  /*12c0*/  LDG.E.CONSTANT R5, desc[UR4][R2.64+0x9c] ;  /* 0x00009c0402057981 */ /* 0x000f22000c1e9900 */
[----:B------:R-:W-:Y:S02]  /*12d0*/  LEA.HI.X R7, R7, UR9, R12, 0x2, P5 ;  /* 0x0000000907077c11 */ /* 0x000fe4000a8f140c */
[----:B------:R-:W-:-:S04]  /*12e0*/  ISETP.GE.U32.AND P5, PT, R9, UR7, PT ;  /* 0x0000000709007c0c */ /* 0x000fc8000bfa6070 */
[----:B------:R-:W-:Y:S02]  /*12f0*/  ISETP.LT.OR P5, PT, R14, RZ, P5 ;  /* 0x000000ff0e00720c */ /* 0x000fe40002fa1670 */
[----:B------:R-:W-:-:S11]  /*1300*/  ISETP.GE.U32.OR P0, PT, R9, UR7, P0 ;  /* 0x0000000709007c0c */ /* 0x000fd60008706470 */
[----:B------:R-:W0:Y:S01]  /*1310*/  @!P5 LDC.64 R24, c[0x0][0x380] ;  /* 0x0000e000ff18db82 */ /* 0x000e220000000a00 */
[----:B-1----:R-:W-:Y:S01]  /*1320*/  IMAD.MOV.U32 R4, RZ, RZ, RZ ;  /* 0x000000ffff047224 */ /* 0x002fe200078e00ff */
[C---:B------:R-:W-:Y:S01]  /*1330*/  ISETP.GE.U32.OR P1, PT, R9.reuse, UR7, P1 ;  /* 0x0000000709007c0c */ /* 0x040fe20008f26470 */
[----:B------:R-:W-:Y:S02]  /*1340*/  @!P5 IMAD.IADD R29, R14, 0x1, R29 ;  /* 0x000000010e1dd824 */ /* 0x000fe400078e021d */
[----:B------:R-:W-:Y:S02]  /*1350*/  IMAD.MOV.U32 R14, RZ, RZ, RZ ;  /* 0x000000ffff0e7224 */ /* 0x000fe400078e00ff */
[----:B------:R-:W4:Y:S01]  /*1360*/  @!P6 LDG.E.CONSTANT R4, desc[UR4][R6.64+-0xc] ;  /* 0xfffff4040604e981 */ /* 0x000f22000c1e9900 */
[----:B------:R-:W-:Y:S02]  /*1370*/  MOV R12, RZ ;  /* 0x000000ff000c7202 */ /* 0x000fe40000000f00 */
[C---:B------:R-:W-:Y:S01]  /*1380*/  ISETP.GE.U32.OR P2, PT, R9.reuse, UR7, P2 ;  /* 0x0000000709007c0c */ /* 0x040fe20009746470 */
[----:B------:R-:W4:Y:S01]  /*1390*/  @!P0 LDG.E.CONSTANT R14, desc[UR4][R6.64+-0x8] ;  /* 0xfffff804060e8981 */ /* 0x000f22000c1e9900 */
[----:B------:R-:W-:-:S02]  /*13a0*/  ISETP.GE.U32.OR P3, PT, R9, UR7, P3 ;  /* 0x0000000709007c0c */ /* 0x000fc40009f66470 */
[----:B------:R-:W-:Y:S01]  /*13b0*/  ISETP.GE.U32.OR P4, PT, R9, UR7, P4 ;  /* 0x0000000709007c0c */ /* 0x000fe2000a786470 */
[----:B------:R-:W4:Y:S01]  /*13c0*/  @!P1 LDG.E.CONSTANT R12, desc[UR4][R6.64+-0x4] ;  /* 0xfffffc04060c9981 */ /* 0x000f22000c1e9900 */
[----:B------:R-:W-:-:S07]  /*13d0*/  IMAD.MOV.U32 R9, RZ, RZ, RZ ;  /* 0x000000ffff097224 */ /* 0x000fce00078e00ff */
[----:B------:R-:W4:Y:S01]  /*13e0*/  @!P2 LDG.E.CONSTANT R9, desc[UR4][R6.64+0x4] ;  /* 0x000004040609a981 */ /* 0x000f22000c1e9900 */
[----:B0-----:R-:W-:-:S04]  /*13f0*/  @!P5 IMAD.WIDE R24, R29, 0x4, R24 ;  /* 0x000000041d18d825 */ /* 0x001fc800078e0218 */
[----:B--2---:R-:W-:Y:S02]  /*1400*/  FFMA R11, R11, R16, R28 ;  /* 0x000000100b0b7223 */ /* 0x004fe4000000001c */
[----:B------:R-:W2:Y:S02]  /*1410*/  LDG.E.CONSTANT R16, desc[UR4][R2.64+0xa4] ;  /* 0x0000a40402107981 */ /* 0x000ea4000c1e9900 */
[----:B-----5:R-:W-:Y:S02]  /*1420*/  FFMA R22, R22, R21, R11 ;  /* 0x0000001516167223 */ /* 0x020fe4000000000b */
[----:B------:R-:W5:Y:S02]  /*1430*/  LDG.E.CONSTANT R21, desc[UR4][R2.64+0xa0] ;  /* 0x0000a00402157981 */ /* 0x000f64000c1e9900 */
[----:B------:R-:W-:Y:S02]  /*1440*/  FFMA R20, R13, R20, R22 ;  /* 0x000000140d147223 */ /* 0x000fe40000000016 */
[----:B------:R-:W2:Y:S02]  /*1450*/  LDG.E.CONSTANT R13, desc[UR4][R2.64+0xac] ;  /* 0x0000ac04020d7981 */ /* 0x000ea4000c1e9900 */
[----:B---3--:R-:W-:-:S02]  /*1460*/  FFMA R23, R23, R18, R20 ;  /* 0x0000001217177223 */ /* 0x008fc40000000014 */
[----:B------:R-:W3:Y:S02]  /*1470*/  LDG.E.CONSTANT R11, desc[UR4][R2.64+0xb0] ;  /* 0x0000b004020b7981 */ /* 0x000ee4000c1e9900 */
[----:B------:R-:W-:Y:S02]  /*1480*/  FFMA R18, R8, R15, R23 ;  /* 0x0000000f08127223 */ /* 0x000fe40000000017 */
[----:B------:R-:W3:Y:S04]  /*1490*/  LDG.E.CONSTANT R22, desc[UR4][R2.64+0xbc] ;  /* 0x0000bc0402167981 */ /* 0x000ee8000c1e9900 */
[----:B------:R-:W3:Y:S01]  /*14a0*/  LDG.E.CONSTANT R15, desc[UR4][R2.64+0xa8] ;  /* 0x0000a804020f7981 */ /* 0x000ee2000c1e9900 */
[----:B------:R-:W-:-:S03]  /*14b0*/  IMAD.MOV.U32 R8, RZ, RZ, RZ ;  /* 0x000000ffff087224 */ /* 0x000fc600078e00ff */
[----:B------:R-:W3:Y:S01]  /*14c0*/  LDG.E.CONSTANT R23, desc[UR4][R2.64+0xb4] ;  /* 0x0000b40402177981 */ /* 0x000ee2000c1e9900 */
[----:B------:R-:W-:-:S03]  /*14d0*/  FFMA R18, R27, R26, R18 ;  /* 0x0000001a1b127223 */ /* 0x000fc60000000012 */
[----:B------:R-:W3:Y:S01]  /*14e0*/  @!P5 LDG.E.CONSTANT R8, desc[UR4][R24.64] ;  /* 0x000000041808d981 */ /* 0x000ee2000c1e9900 */
[----:B------:R-:W-:-:S03]  /*14f0*/  IMAD.MOV.U32 R27, RZ, RZ, RZ ;  /* 0x000000ffff1b7224 */ /* 0x000fc600078e00ff */
[----:B------:R-:W3:Y:S01]  /*1500*/  LDG.E.CONSTANT R26, desc[UR4][R2.64+0xb8] ;  /* 0x0000b804021a7981 */ /* 0x000ee2000c1e9900 */
[----:B------:R-:W-:-:S03]  /*1510*/  IMAD.MOV.U32 R20, RZ, RZ, RZ ;  /* 0x000000ffff147224 */ /* 0x000fc600078e00ff */
[----:B------:R-:W3:Y:S04]  /*1520*/  @!P3 LDG.E.CONSTANT R27, desc[UR4][R6.64+0x8] ;  /* 0x00000804061bb981 */ /* 0x000ee8000c1e9900 */
[----:B------:R-:W3:Y:S04]  /*1530*/  @!P4 LDG.E.CONSTANT R20, desc[UR4][R6.64+0xc] ;  /* 0x00000c040614c981 */ /* 0x000ee8000c1e9900 */
[----:B------:R-:W3:Y:S01]  /*1540*/  LDG.E.CONSTANT R25, desc[UR4][R2.64+0xc0] ;  /* 0x0000c00402197981 */ /* 0x000ee2000c1e9900 */
[----:B----4-:R-:W-:-:S04]  /*1550*/  FFMA R0, R5, R0, R18 ;  /* 0x0000000005007223 */ /* 0x010fc80000000012 */
[----:B-----5:R-:W-:-:S04]  /*1560*/  FFMA R21, R21, R10, R0 ;  /* 0x0000000a15157223 */ /* 0x020fc80000000000 */
[----:B--2---:R-:W-:Y:S02]  /*1570*/  FFMA R16, R16, R19, R21 ;  /* 0x0000001310107223 */ /* 0x004fe40000000015 */
[----:B------:R-:W0:Y:S02]  /*1580*/  LDC.64 R18, c[0x0][0x388] ;  /* 0x0000e200ff127b82 */ /* 0x000e240000000a00 */
[----:B---3--:R-:W-:-:S04]  /*1590*/  FFMA R4, R15, R4, R16 ;  /* 0x000000040f047223 */ /* 0x008fc80000000010 */
[----:B------:R-:W-:-:S04]  /*15a0*/  FFMA R4, R13, R14, R4 ;  /* 0x0000000e0d047223 */ /* 0x000fc80000000004 */
[----:B------:R-:W-:-:S04]  /*15b0*/  FFMA R4, R11, R12, R4 ;  /* 0x0000000c0b047223 */ /* 0x000fc80000000004 */
[----:B------:R-:W-:-:S04]  /*15c0*/  FFMA R23, R23, R8, R4 ;  /* 0x0000000817177223 */ /* 0x000fc80000000004 */
[----:B------:R-:W-:-:S04]  /*15d0*/  FFMA R9, R26, R9, R23 ;  /* 0x000000091a097223 */ /* 0x000fc80000000017 */
[----:B------:R-:W-:Y:S01]  /*15e0*/  FFMA R22, R22, R27, R9 ;  /* 0x0000001b16167223 */ /* 0x000fe20000000009 */
[----:B0-----:R-:W-:-:S04]  /*15f0*/  IMAD.WIDE R18, R17, 0x4, R18 ;  /* 0x0000000411127825 */ /* 0x001fc800078e0212 */
[----:B------:R-:W-:-:S05]  /*1600*/  FFMA R25, R25, R20, R22 ;  /* 0x0000001419197223 */ /* 0x000fca0000000016 */
[----:B------:R-:W-:Y:S01]  /*1610*/  STG.E desc[UR4][R18.64], R25 ;  /* 0x0000001912007986 */ /* 0x000fe2000c101904 */
[----:B------:R-:W-:Y:S05]  /*1620*/  EXIT ;  /* 0x000000000000794d */ /* 0x000fea0003800000 */
.L_x_2:
        /* <DEDUP_REMOVED lines=13> */
.L_x_7:


//--------------------- .text._Z19convolution2D_naiveILi5EL10BorderMode0EEvPKfPfS2_ii --------------------------
	.section	.text._Z19convolution2D_naiveILi5EL10BorderMode0EEvPKfPfS2_ii,"ax",@progbits
	.align	128
        .global         _Z19convolution2D_naiveILi5EL10BorderMode0EEvPKfPfS2_ii
        .type           _Z19convolution2D_naiveILi5EL10BorderMode0EEvPKfPfS2_ii,@function
        .size           _Z19convolution2D_naiveILi5EL10BorderMode0EEvPKfPfS2_ii,(.L_x_8 - _Z19convolution2D_naiveILi5EL10BorderMode0EEvPKfPfS2_ii)
        .other          _Z19convolution2D_naiveILi5EL10BorderMode0EEvPKfPfS2_ii,@"STO_CUDA_ENTRY STV_DEFAULT"
_Z19convolution2D_naiveILi5EL10BorderMode0EEvPKfPfS2_ii:
.text._Z19convolution2D_naiveILi5EL10BorderMode0EEvPKfPfS2_ii:
        /* <DEDUP_REMOVED lines=13> */
[C---:B------:R-:W-:Y:S01]  /*00d0*/  ISETP.GE.U32.AND P2, PT, R8.reuse, 0x2, PT ;  /* 0x000000020800780c */ /* 0x040fe20003f46070 */
[----:B------:R-:W-:Y:S01]  /*00e0*/  VIADD R9, R8, 0xfffffffe ;  /* 0xfffffffe08097836 */ /* 0x000fe20000000000 */
[----:B------:R-:W0:Y:S01]  /*00f0*/  LDCU.64 UR8, c[0x0][0x380] ;  /* 0x00007000ff0877ac */ /* 0x000e220008000a00 */
[C---:B------:R-:W-:Y:S01]  /*0100*/  VIADD R0, R11.reuse, 0xfffffffe ;  /* 0xfffffffe0b007836 */ /* 0x040fe20000000000 */
[C---:B------:R-:W-:Y:S01]  /*0110*/  ISETP.LT.OR P2, PT, R11.reuse, RZ, !P2 ;  /* 0x000000ff0b00720c */ /* 0x040fe20005741670 */
[----:B------:R-:W1:Y:S01]  /*0120*/  LDC.64 R2, c[0x0][0x390] ;  /* 0x0000e400ff027b82 */ /* 0x000e620000000a00 */
[----:B------:R-:W-:Y:S01]  /*0130*/  ISETP.GT.AND P4, PT, R11, UR6, PT ;  /* 0x000000060b007c0c */ /* 0x000fe2000bf84270 */
[C---:B------:R-:W-:Y:S01]  /*0140*/  IMAD R24, R9.reuse, UR6, RZ ;  /* 0x0000000609187c24 */ /* 0x040fe2000f8e02ff */
[----:B------:R-:W-:Y:S01]  /*0150*/  ISETP.GE.OR P2, PT, R9, UR7, P2 ;  /* 0x0000000709007c0c */ /* 0x000fe20009746670 */
[----:B------:R-:W1:Y:S01]  /*0160*/  LDCU.64 UR4, c[0x0][0x358] ;  /* 0x00006b00ff0477ac */ /* 0x000e620008000a00 */
[----:B------:R-:W-:Y:S01]  /*0170*/  ISETP.GE.AND P0, PT, R0, UR6, PT ;  /* 0x0000000600007c0c */ /* 0x000fe2000bf06270 */
[C---:B------:R-:W-:Y:S01]  /*0180*/  VIADD R4, R11.reuse, 0x1 ;  /* 0x000000010b047836 */ /* 0x040fe20000000000 */
[C---:B------:R-:W-:Y:S01]  /*0190*/  ISETP.LT.OR P4, PT, R11.reuse, 0x1, P4 ;  /* 0x000000010b00780c */ /* 0x040fe20002781670 */
[----:B------:R-:W-:Y:S01]  /*01a0*/  IMAD.MOV.U32 R17, RZ, RZ, RZ ;  /* 0x000000ffff117224 */ /* 0x000fe200078e00ff */
[----:B------:R-:W-:-:S02]  /*01b0*/  ISETP.LT.OR P0, PT, R11, 0x2, P0 ;  /* 0x000000020b00780c */ /* 0x000fc40000701670 */
[----:B------:R-:W-:Y:S02]  /*01c0*/  CS2R R14, SRZ ;  /* 0x00000000000e7805 */ /* 0x000fe4000001ff00 */
[----:B------:R-:W-:Y:S02]  /*01d0*/  SHF.R.S32.HI R10, RZ, 0x1f, R11 ;  /* 0x0000001fff0a7819 */ /* 0x000fe4000001140b */
[C---:B------:R-:W-:Y:S02]  /*01e0*/  ISETP.LT.U32.OR P1, PT, R8.reuse, 0x2, P0 ;  /* 0x000000020800780c */ /* 0x040fe40000721470 */
[----:B------:R-:W-:Y:S01]  /*01f0*/  IADD3 R0, P5, PT, R11, R24, RZ ;  /* 0x000000180b007210 */ /* 0x000fe20007fbe0ff */
[----:B------:R-:W2:Y:S01]  /*0200*/  @!P2 LDC.64 R6, c[0x0][0x380] ;  /* 0x0000e000ff06ab82 */ /* 0x000ea20000000a00 */
[----:B------:R-:W-:Y:S02]  /*0210*/  ISETP.LT.U32.OR P3, PT, R8, 0x2, P4 ;  /* 0x000000020800780c */ /* 0x000fe40002761470 */
[----:B------:R-:W-:-:S02]  /*0220*/  ISETP.GE.OR P1, PT, R9, UR7, P1 ;  /* 0x0000000709007c0c */ /* 0x000fc40008f26670 */
[----:B------:R-:W-:Y:S02]  /*0230*/  LEA.HI.X.SX32 R5, R24, R10, 0x1, P5 ;  /* 0x0000000a18057211 */ /* 0x000fe400028f0eff */
[C---:B0-----:R-:W-:Y:S01]  /*0240*/  LEA R12, P5, R0.reuse, UR8, 0x2 ;  /* 0x00000008000c7c11 */ /* 0x041fe2000f8a10ff */
[----:B-1----:R-:W3:Y:S01]  /*0250*/  LDG.E.CONSTANT R16, desc[UR4][R2.64+0x4] ;  /* 0x0000040402107981 */ /* 0x002ee2000c1e9900 */
[----:B------:R-:W-:Y:S02]  /*0260*/  ISETP.GE.OR P3, PT, R9, UR7, P3 ;  /* 0x0000000709007c0c */ /* 0x000fe40009f66670 */
[----:B------:R-:W-:Y:S01]  /*0270*/  LEA.HI.X R13, R0, UR9, R5, 0x2, P5 ;  /* 0x00000009000d7c11 */ /* 0x000fe2000a8f1405 */
[----:B------:R-:W4:Y:S01]  /*0280*/  LDG.E.CONSTANT R18, desc[UR4][R2.64+0x8] ;  /* 0x0000080402127981 */ /* 0x000f22000c1e9900 */
[----:B------:R-:W-:-:S03]  /*0290*/  ISETP.GE.AND P6, PT, R4, UR6, PT ;  /* 0x0000000604007c0c */ /* 0x000fc6000bfc6270 */
[----:B------:R-:W5:Y:S01]  /*02a0*/  LDG.E.CONSTANT R4, desc[UR4][R2.64] ;  /* 0x0000000402047981 */ /* 0x000f62000c1e9900 */
[----:B------:R-:W-:-:S03]  /*02b0*/  @!P2 IMAD.IADD R5, R11, 0x1, R24 ;  /* 0x000000010b05a824 */ /* 0x000fc600078e0218 */
[----:B------:R-:W5:Y:S01]  /*02c0*/  @!P1 LDG.E.CONSTANT R17, desc[UR4][R12.64+-0x8] ;  /* 0xfffff8040c119981 */ /* 0x000f62000c1e9900 */
[----:B------:R-:W-:-:S03]  /*02d0*/  ISETP.LT.OR P1, PT, R11, -0x1, P6 ;  /* 0xffffffff0b00780c */ /* 0x000fc60003721670 */
[----:B------:R-:W3:Y:S01]  /*02e0*/  @!P3 LDG.E.CONSTANT R15, desc[UR4][R12.64+-0x4] ;  /* 0xfffffc040c0fb981 */ /* 0x000ee2000c1e9900 */
[----:B--2---:R-:W-:Y:S01]  /*02f0*/  @!P2 IMAD.WIDE R6, R5, 0x4, R6 ;  /* 0x000000040506a825 */ /* 0x004fe200078e0206 */
[C---:B------:R-:W-:Y:S02]  /*0300*/  ISETP.LT.U32.OR P3, PT, R8.reuse, 0x2, P1 ;  /* 0x000000020800780c */ /* 0x040fe40000f61470 */
[----:B------:R-:W2:Y:S01]  /*0310*/  LDG.E.CONSTANT R25, desc[UR4][R2.64+0xc] ;  /* 0x00000c0402197981 */ /* 0x000ea2000c1e9900 */
[----:B------:R-:W-:Y:S02]  /*0320*/  IMAD.MOV.U32 R5, RZ, RZ, RZ ;  /* 0x000000ffff057224 */ /* 0x000fe400078e00ff */
[----:B------:R-:W-:Y:S01]  /*0330*/  VIADD R0, R11, 0x2 ;  /* 0x000000020b007836 */ /* 0x000fe20000000000 */
[----:B------:R-:W-:Y:S01]  /*0340*/  ISETP.GE.OR P3, PT, R9, UR7, P3 ;  /* 0x0000000709007c0c */ /* 0x000fe20009f66670 */
[----:B------:R-:W-:Y:S01]  /*0350*/  VIADD R19, R8, 0xffffffff ;  /* 0xffffffff08137836 */ /* 0x000fe20000000000 */
[----:B------:R-:W2:Y:S04]  /*0360*/  LDG.E.CONSTANT R22, desc[UR4][R2.64+0x10] ;  /* 0x0000100402167981 */ /* 0x000ea8000c1e9900 */
[----:B------:R0:W4:Y:S01]  /*0370*/  @!P2 LDG.E.CONSTANT R5, desc[UR4][R6.64] ;  /* 0x000000040605a981 */ /* 0x000122000c1e9900 */
[----:B------:R-:W-:Y:S01]  /*0380*/  ISETP.GE.AND P2, PT, R0, UR6, PT ;  /* 0x0000000600007c0c */ /* 0x000fe2000bf46270 */
[----:B------:R-:W-:-:S02]  /*0390*/  IMAD.MOV.U32 R20, RZ, RZ, RZ ;  /* 0x000000ffff147224 */ /* 0x000fc400078e00ff */
[----:B------:R-:W2:Y:S01]  /*03a0*/  LDG.E.CONSTANT R21, desc[UR4][R2.64+0x14] ;  /* 0x0000140402157981 */ /* 0x000ea2000c1e9900 */
[----:B------:R-:W-:-:S03]  /*03b0*/  ISETP.LT.OR P2, PT, R11, -0x2, P2 ;  /* 0xfffffffe0b00780c */ /* 0x000fc60001741670 */
[----:B------:R-:W2:Y:S01]  /*03c0*/  @!P3 LDG.E.CONSTANT R14, desc[UR4][R12.64+0x4] ;  /* 0x000004040c0eb981 */ /* 0x000ea2000c1e9900 */
[----:B------:R-:W-:-:S03]  /*03d0*/  ISETP.LT.U32.OR P5, PT, R8, 0x2, P2 ;  /* 0x000000020800780c */ /* 0x000fc600017a1470 */
[----:B------:R-:W2:Y:S01]  /*03e0*/  LDG.E.CONSTANT R23, desc[UR4][R2.64+0x18] ;  /* 0x0000180402177981 */ /* 0x000ea2000c1e9900 */
[----:B------:R-:W-:Y:S01]  /*03f0*/  ISETP.GE.OR P5, PT, R9, UR7, P5 ;  /* 0x0000000709007c0c */ /* 0x000fe2000afa6670 */
[----:B------:R-:W-:Y:S01]  /*0400*/  IMAD.MOV.U32 R9, RZ, RZ, RZ ;  /* 0x000000ffff097224 */ /* 0x000fe200078e00ff */
[----:B------:R-:W-:Y:S01]  /*0410*/  IADD3 R24, PT, PT, R24, UR6, RZ ;  /* 0x0000000618187c10 */ /* 0x000fe2000fffe0ff */
[----:B------:R-:W-:Y:S01]  /*0420*/  IMAD.MOV.U32 R27, RZ, RZ, RZ ;  /* 0x000000ffff1b7224 */ /* 0x000fe200078e00ff */
[----:B------:R-:W-:Y:S01]  /*0430*/  ISETP.GE.U32.OR P3, PT, R19, UR7, P0 ;  /* 0x0000000713007c0c */ /* 0x000fe20008766470 */
[----:B------:R-:W2:Y:S01]  /*0440*/  LDG.E.CONSTANT R26, desc[UR4][R2.64+0x1c] ;  /* 0x00001c04021a7981 */ /* 0x000ea2000c1e9900 */
[----:B------:R-:W-:-:S04]  /*0450*/  IADD3 R0, P6, PT, R11, R24, RZ ;  /* 0x000000180b007210 */ /* 0x000fc80007fde0ff */
[----:B0-----:R-:W-:-:S03]  /*0460*/  LEA.HI.X.SX32 R7, R24, R10, 0x1, P6 ;  /* 0x0000000a18077211 */ /* 0x001fc600030f0eff */
[----:B------:R0:W2:Y:S01]  /*0470*/  @!P5 LDG.E.CONSTANT R9, desc[UR4][R12.64+0x8] ;  /* 0x000008040c09d981 */ /* 0x0000a2000c1e9900 */
[----:B------:R-:W-:-:S04]  /*0480*/  LEA R6, P5, R0, UR8, 0x2 ;  /* 0x0000000800067c11 */ /* 0x000fc8000f8a10ff */
[----:B------:R-:W-:Y:S02]  /*0490*/  LEA.HI.X R7, R0, UR9, R7, 0x2, P5 ;  /* 0x0000000900077c11 */ /* 0x000fe4000a8f1407 */
[----:B------:R-:W-:-:S03]  /*04a0*/  ISETP.GE.U32.OR P5, PT, R19, UR7, P4 ;  /* 0x0000000713007c0c */ /* 0x000fc6000a7a6470 */
[----:B------:R-:W2:Y:S01]  /*04b0*/  @!P3 LDG.E.CONSTANT R20, desc[UR4][R6.64+-0x8] ;  /* 0xfffff8040614b981 */ /* 0x000ea2000c1e9900 */
[----:B------:R-:W-:-:S09]  /*04c0*/  IMAD.MOV.U32 R0, RZ, RZ, RZ ;  /* 0x000000ffff007224 */ /* 0x000fd200078e00ff */
[----:B------:R-:W2:Y:S01]  /*04d0*/  @!P5 LDG.E.CONSTANT R0, desc[UR4][R6.64+-0x4] ;  /* 0xfffffc040600d981 */ /* 0x000ea2000c1e9900 */
[----:B------:R-:W-:-:S04]  /*04e0*/  ISETP.GE.U32.AND P3, PT, R19, UR7, PT ;  /* 0x0000000713007c0c */ /* 0x000fc8000bf66070 */
[----:B------:R-:W-:-:S13]  /*04f0*/  ISETP.LT.OR P3, PT, R11, RZ, P3 ;  /* 0x000000ff0b00720c */ /* 0x000fda0001f61670 */
[----:B0-----:R-:W0:Y:S01]  /*0500*/  @!P3 LDC.64 R12, c[0x0][0x380] ;  /* 0x0000e000ff0cbb82 */ /* 0x001e220000000a00 */
[C---:B------:R-:W-:Y:S02]  /*0510*/  ISETP.GE.U32.OR P5, PT, R19.reuse, UR7, P1 ;  /* 0x0000000713007c0c */ /* 0x040fe40008fa6470 */
[----:B------:R-:W-:Y:S01]  /*0520*/  ISETP.GE.U32.OR P6, PT, R19, UR7, P2 ;  /* 0x0000000713007c0c */ /* 0x000fe200097c6470 */
[----:B------:R-:W-:Y:S01]  /*0530*/  @!P3 IMAD.IADD R19, R11, 0x1, R24 ;  /* 0x000000010b13b824 */ /* 0x000fe200078e0218 */
[----:B------:R-:W-:-:S03]  /*0540*/  IADD3 R24, PT, PT, R24, UR6, RZ ;  /* 0x0000000618187c10 */ /* 0x000fc6000fffe0ff */
[----:B0-----:R-:W-:-:S05]  /*0550*/  @!P3 IMAD.WIDE R12, R19, 0x4, R12 ;  /* 0x00000004130cb825 */ /* 0x001fca00078e020c */
[----:B------:R0:W2:Y:S01]  /*0560*/  @!P3 LDG.E.CONSTANT R27, desc[UR4][R12.64] ;  /* 0x000000040c1bb981 */ /* 0x0000a2000c1e9900 */
[----:B------:R-:W-:Y:S01]  /*0570*/  ISETP.GE.AND P3, PT, R11, RZ, PT ;  /* 0x000000ff0b00720c */ /* 0x000fe20003f66270 */
[----:B0-----:R-:W-:Y:S02]  /*0580*/  IMAD.MOV.U32 R12, RZ, RZ, RZ ;  /* 0x000000ffff0c7224 */ /* 0x001fe400078e00ff */
[----:B------:R-:W2:Y:S01]  /*0590*/  LDG.E.CONSTANT R13, desc[UR4][R2.64+0x2c] ;  /* 0x00002c04020d7981 */ /* 0x000ea2000c1e9900 */
[----:B-----5:R-:W-:-:S04]  /*05a0*/  FFMA R17, R4, R17, RZ ;  /* 0x0000001104117223 */ /* 0x020fc800000000ff */
[----:B---3--:R-:W-:Y:S01]  /*05b0*/  FFMA R19, R16, R15, R17 ;  /* 0x0000000f10137223 */ /* 0x008fe20000000011 */
[----:B------:R-:W-:-:S06]  /*05c0*/  CS2R R16, SRZ ;  /* 0x0000000000107805 */ /* 0x000fcc000001ff00 */
[----:B------:R-:W3:Y:S01]  /*05d0*/  @!P5 LDG.E.CONSTANT R17, desc[UR4][R6.64+0x4] ;  /* 0x000004040611d981 */ /* 0x000ee2000c1e9900 */
[----:B------:R-:W-:-:S03]  /*05e0*/  IADD3 R15, P5, PT, R11, R24, RZ ;  /* 0x000000180b0f7210 */ /* 0x000fc60007fbe0ff */
[----:B------:R0:W5:Y:S01]  /*05f0*/  @!P6 LDG.E.CONSTANT R16, desc[UR4][R6.64+0x8] ;  /* 0x000008040610e981 */ /* 0x000162000c1e9900 */
[----:B------:R-:W-:Y:S01]  /*0600*/  LEA.HI.X.SX32 R28, R24, R10, 0x1, P5 ;  /* 0x0000000a181c7211 */ /* 0x000fe200028f0eff */
[----:B----4-:R-:W-:Y:S01]  /*0610*/  FFMA R29, R18, R5, R19 ;  /* 0x00000005121d7223 */ /* 0x010fe20000000013 */
[C---:B------:R-:W-:Y:S01]  /*0620*/  LEA R4, P5, R15.reuse, UR8, 0x2 ;  /* 0x000000080f047c11 */ /* 0x040fe2000f8a10ff */
[----:B------:R-:W3:Y:S03]  /*0630*/  LDG.E.CONSTANT R18, desc[UR4][R2.64+0x20] ;  /* 0x0000200402127981 */ /* 0x000ee6000c1e9900 */
[----:B------:R-:W-:Y:S01]  /*0640*/  LEA.HI.X R5, R15, UR9, R28, 0x2, P5 ;  /* 0x000000090f057c11 */ /* 0x000fe2000a8f141c */
[----:B------:R-:W5:Y:S01]  /*0650*/  LDG.E.CONSTANT R19, desc[UR4][R2.64+0x24] ;  /* 0x0000240402137981 */ /* 0x000f62000c1e9900 */
[----:B------:R-:W-:Y:S02]  /*0660*/  IMAD.MOV.U32 R15, RZ, RZ, RZ ;  /* 0x000000ffff0f7224 */ /* 0x000fe400078e00ff */
[----:B--2---:R-:W-:Y:S01]  /*0670*/  FFMA R25, R25, R14, R29 ;  /* 0x0000000e19197223 */ /* 0x004fe2000000001d */
[----:B0-----:R-:W0:Y:S01]  /*0680*/  @P3 LDC.64 R6, c[0x0][0x380] ;  /* 0x0000e000ff063b82 */ /* 0x001e220000000a00 */
[----:B------:R-:W2:Y:S04]  /*0690*/  LDG.E.CONSTANT R14, desc[UR4][R2.64+0x28] ;  /* 0x00002804020e7981 */ /* 0x000ea8000c1e9900 */
[----:B------:R-:W2:Y:S04]  /*06a0*/  @!P0 LDG.E.CONSTANT R15, desc[UR4][R4.64+-0x8] ;  /* 0xfffff804040f8981 */ /* 0x000ea8000c1e9900 */
[----:B------:R-:W4:Y:S01]  /*06b0*/  @!P4 LDG.E.CONSTANT R12, desc[UR4][R4.64+-0x4] ;  /* 0xfffffc04040cc981 */ /* 0x000f22000c1e9900 */
[----:B------:R-:W-:Y:S01]  /*06c0*/  FFMA R22, R22, R9, R25 ;  /* 0x0000000916167223 */ /* 0x000fe20000000019 */
[----:B------:R-:W-:-:S02]  /*06d0*/  IMAD.IADD R9, R11, 0x1, R24 ;  /* 0x000000010b097824 */ /* 0x000fc400078e0218 */
[----:B------:R-:W-:Y:S02]  /*06e0*/  HFMA2 R25, -RZ, RZ, 0, 0 ;  /* 0x00000000ff197431 */ /* 0x000fe400000001ff */
[----:B0-----:R-:W-:-:S04]  /*06f0*/  @P3 IMAD.WIDE R6, R9, 0x4, R6 ;  /* 0x0000000409063825 */ /* 0x001fc800078e0206 */
[----:B------:R-:W-:Y:S01]  /*0700*/  FFMA R28, R21, R20, R22 ;  /* 0x00000014151c7223 */ /* 0x000fe20000000016 */
[----:B------:R-:W-:Y:S01]  /*0710*/  IMAD.MOV.U32 R20, RZ, RZ, RZ ;  /* 0x000000ffff147224 */ /* 0x000fe200078e00ff */
[----:B------:R-:W4:Y:S01]  /*0720*/  LDG.E.CONSTANT R21, desc[UR4][R2.64+0x30] ;  /* 0x0000300402157981 */ /* 0x000f22000c1e9900 */
[----:B------:R-:W-:-:S03]  /*0730*/  IMAD.MOV.U32 R22, RZ, RZ, RZ ;  /* 0x000000ffff167224 */ /* 0x000fc600078e00ff */
[----:B------:R-:W4:Y:S04]  /*0740*/  @!P2 LDG.E.CONSTANT R25, desc[UR4][R4.64+0x8] ;  /* 0x000008040419a981 */ /* 0x000f28000c1e9900 */
[----:B------:R0:W4:Y:S01]  /*0750*/  @P3 LDG.E.CONSTANT R20, desc[UR4][R6.64] ;  /* 0x0000000406143981 */ /* 0x000122000c1e9900 */
[----:B------:R-:W-:-:S03]  /*0760*/  FFMA R29, R23, R0, R28 ;  /* 0x00000000171d7223 */ /* 0x000fc6000000001c */
[----:B------:R1:W4:Y:S04]  /*0770*/  @!P1 LDG.E.CONSTANT R22, desc[UR4][R4.64+0x4] ;  /* 0x0000040404169981 */ /* 0x000328000c1e9900 */
[----:B------:R-:W4:Y:S04]  /*0780*/  LDG.E.CONSTANT R23, desc[UR4][R2.64+0x34] ;  /* 0x0000340402177981 */ /* 0x000f28000c1e9900 */
[----:B------:R-:W4:Y:S01]  /*0790*/  LDG.E.CONSTANT R0, desc[UR4][R2.64+0x38] ;  /* 0x0000380402007981 */ /* 0x000f22000c1e9900 */
[----:B------:R-:W-:-:S05]  /*07a0*/  VIADD R28, R8, 0x1 ;  /* 0x00000001081c7836 */ /* 0x000fca0000000000 */
[----:B------:R-:W-:-:S04]  /*07b0*/  ISETP.GE.U32.AND P6, PT, R28, UR7, PT ;  /* 0x000000071c007c0c */ /* 0x000fc8000bfc6070 */
[----:B------:R-:W-:Y:S01]  /*07c0*/  ISETP.LT.OR P6, PT, R11, RZ, P6 ;  /* 0x000000ff0b00720c */ /* 0x000fe200037c1670 */
[----:B------:R-:W-:Y:S01]  /*07d0*/  VIADD R24, R24, UR6 ;  /* 0x0000000618187c36 */ /* 0x000fe20008000000 */
[----:B------:R-:W-:-:S11]  /*07e0*/  ISETP.GE.U32.OR P3, PT, R28, UR7, P0 ;  /* 0x000000071c007c0c */ /* 0x000fd60008766470 */
[----:B0-----:R-:W0:Y:S01]  /*07f0*/  @!P6 LDC.64 R6, c[0x0][0x380] ;  /* 0x0000e000ff06eb82 */ /* 0x001e220000000a00 */
[----:B------:R-:W-:Y:S01]  /*0800*/  FFMA R27, R26, R27, R29 ;  /* 0x0000001b1a1b7223 */ /* 0x000fe2000000001d */
[----:B------:R-:W-:Y:S01]  /*0810*/  VIADD R26, R24, UR6 ;  /* 0x00000006181a7c36 */ /* 0x000fe20008000000 */
[----:B------:R-:W4:Y:S02]  /*0820*/  LDG.E.CONSTANT R29, desc[UR4][R2.64+0x58] ;  /* 0x00005804021d7981 */ /* 0x000f24000c1e9900 */
[----:B---3--:R-:W-:Y:S01]  /*0830*/  FFMA R18, R18, R17, R27 ;  /* 0x0000001112127223 */ /* 0x008fe2000000001b */
[----:B------:R-:W-:Y:S01]  /*0840*/  IADD3 R17, P5, PT, R11, R24, RZ ;  /* 0x000000180b117210 */ /* 0x000fe20007fbe0ff */
[----:B------:R-:W3:Y:S02]  /*0850*/  LDG.E.CONSTANT R27, desc[UR4][R2.64+0x54] ;  /* 0x00005404021b7981 */ /* 0x000ee4000c1e9900 */
[----:B-----5:R-:W-:Y:S01]  /*0860*/  FFMA R19, R19, R16, R18 ;  /* 0x0000001013137223 */ /* 0x020fe20000000012 */
[----:B------:R-:W-:-:S02]  /*0870*/  LEA.HI.X.SX32 R16, R24, R10, 0x1, P5 ;  /* 0x0000000a18107211 */ /* 0x000fc400028f0eff */
[----:B-1----:R-:W-:-:S04]  /*0880*/  LEA R4, P5, R17, UR8, 0x2 ;  /* 0x0000000811047c11 */ /* 0x002fc8000f8a10ff */
[----:B------:R-:W-:Y:S01]  /*0890*/  LEA.HI.X R5, R17, UR9, R16, 0x2, P5 ;  /* 0x0000000911057c11 */ /* 0x000fe2000a8f1410 */
[----:B--2---:R-:W-:Y:S01]  /*08a0*/  FFMA R16, R14, R15, R19 ;  /* 0x0000000f0e107223 */ /* 0x004fe20000000013 */
[----:B------:R-:W-:Y:S01]  /*08b0*/  ISETP.GE.U32.OR P5, PT, R28, UR7, P4 ;  /* 0x000000071c007c0c */ /* 0x000fe2000a7a6470 */
[----:B------:R-:W-:Y:S02]  /*08c0*/  IMAD.MOV.U32 R14, RZ, RZ, RZ ;  /* 0x000000ffff0e7224 */ /* 0x000fe400078e00ff */
[----:B------:R-:W-:Y:S01]  /*08d0*/  VIADD R18, R8, 0x2 ;  /* 0x0000000208127836 */ /* 0x000fe20000000000 */
[----:B------:R-:W-:Y:S01]  /*08e0*/  @!P6 IADD3 R15, PT, PT, R11, R24, RZ ;  /* 0x000000180b0fe210 */ /* 0x000fe20007ffe0ff */
[----:B------:R-:W-:Y:S01]  /*08f0*/  IMAD.MOV.U32 R8, RZ, RZ, RZ ;  /* 0x000000ffff087224 */ /* 0x000fe200078e00ff */
[----:B------:R-:W2:Y:S04]  /*0900*/  LDG.E.CONSTANT R17, desc[UR4][R2.64+0x3c] ;  /* 0x00003c0402117981 */ /* 0x000ea8000c1e9900 */
[----:B------:R-:W2:Y:S01]  /*0910*/  @!P3 LDG.E.CONSTANT R14, desc[UR4][R4.64+-0x8] ;  /* 0xfffff804040eb981 */ /* 0x000ea2000c1e9900 */
[----:B------:R-:W-:Y:S01]  /*0920*/  ISETP.GE.U32.AND P3, PT, R18, UR7, PT ;  /* 0x0000000712007c0c */ /* 0x000fe2000bf66070 */
[----:B0-----:R-:W-:-:S02]  /*0930*/  @!P6 IMAD.WIDE R6, R15, 0x4, R6 ;  /* 0x000000040f06e825 */ /* 0x001fc400078e0206 */
[----:B------:R-:W5:Y:S01]  /*0940*/  @!P5 LDG.E.CONSTANT R8, desc[UR4][R4.64+-0x4] ;  /* 0xfffffc040408d981 */ /* 0x000f62000c1e9900 */
[----:B------:R-:W-:Y:S01]  /*0950*/  ISETP.LT.OR P3, PT, R11, RZ, P3 ;  /* 0x000000ff0b00720c */ /* 0x000fe20001f61670 */
[----:B------:R-:W-:Y:S01]  /*0960*/  IMAD.MOV.U32 R15, RZ, RZ, RZ ;  /* 0x000000ffff0f7224 */ /* 0x000fe200078e00ff */
[----:B------:R-:W-:-:S05]  /*0970*/  ISETP.GE.U32.OR P5, PT, R28, UR7, P1 ;  /* 0x000000071c007c0c */ /* 0x000fca0008fa6470 */
[----:B------:R0:W3:Y:S01]  /*0980*/  @!P6 LDG.E.CONSTANT R15, desc[UR4][R6.64] ;  /* 0x00000004060fe981 */ /* 0x0000e2000c1e9900 */
[----:B------:R-:W-:Y:S01]  /*0990*/  ISETP.GE.U32.OR P6, PT, R28, UR7, P2 ;  /* 0x000000071c007c0c */ /* 0x000fe200097c6470 */
[----:B----4-:R-:W-:Y:S01]  /*09a0*/  FFMA R28, R13, R12, R16 ;  /* 0x0000000c0d1c7223 */ /* 0x010fe20000000010 */
[----:B------:R-:W-:-:S03]  /*09b0*/  IMAD.MOV.U32 R16, RZ, RZ, RZ ;  /* 0x000000ffff107224 */ /* 0x000fc600078e00ff */
[----:B------:R-:W1:Y:S01]  /*09c0*/  @!P3 LDC.64 R12, c[0x0][0x380] ;  /* 0x0000e000ff0cbb82 */ /* 0x000e620000000a00 */
[C---:B------:R-:W-:Y:S02]  /*09d0*/  @!P3 IMAD.IADD R19, R11.reuse, 0x1, R26 ;  /* 0x000000010b13b824 */ /* 0x040fe400078e021a */
[----:B------:R-:W4:Y:S01]  /*09e0*/  @!P5 LDG.E.CONSTANT R16, desc[UR4][R4.64+0x4] ;  /* 0x000004040410d981 */ /* 0x000f22000c1e9900 */
[----:B------:R-:W-:Y:S01]  /*09f0*/  IADD3 R24, P5, PT, R11, R26, RZ ;  /* 0x0000001a0b187210 */ /* 0x000fe20007fbe0ff */
[----:B------:R-:W-:Y:S02]  /*0a00*/  FFMA R20, R21, R20, R28 ;  /* 0x0000001415147223 */ /* 0x000fe4000000001c */
[----:B------:R-:W5:Y:S01]  /*0a10*/  LDG.E.CONSTANT R11, desc[UR4][R2.64+0x40] ;  /* 0x00004004020b7981 */ /* 0x000f62000c1e9900 */
[----:B------:R-:W-:Y:S02]  /*0a20*/  ISETP.GE.U32.OR P0, PT, R18, UR7, P0 ;  /* 0x0000000712007c0c */ /* 0x000fe40008706470 */
[----:B0-----:R-:W-:Y:S01]  /*0a30*/  LEA.HI.X.SX32 R7, R26, R10, 0x1, P5 ;  /* 0x0000000a1a077211 */ /* 0x001fe200028f0eff */
[----:B------:R-:W-:Y:S01]  /*0a40*/  FFMA R23, R23, R22, R20 ;  /* 0x0000001617177223 */ /* 0x000fe20000000014 */
[----:B------:R-:W3:Y:S01]  /*0a50*/  LDG.E.CONSTANT R10, desc[UR4][R2.64+0x44] ;  /* 0x00004404020a7981 */ /* 0x000ee2000c1e9900 */
[----:B------:R-:W-:-:S02]  /*0a60*/  ISETP.GE.U32.OR P4, PT, R18, UR7, P4 ;  /* 0x0000000712007c0c */ /* 0x000fc4000a786470 */
[C---:B------:R-:W-:Y:S01]  /*0a70*/  ISETP.GE.U32.OR P1, PT, R18.reuse, UR7, P1 ;  /* 0x0000000712007c0c */ /* 0x040fe20008f26470 */
[----:B------:R-:W4:Y:S01]  /*0a80*/  LDG.E.CONSTANT R21, desc[UR4][R2.64+0x48] ;  /* 0x0000480402157981 */ /* 0x000f22000c1e9900 */
[----:B------:R-:W-:Y:S01]  /*0a90*/  ISETP.GE.U32.OR P2, PT, R18, UR7, P2 ;  /* 0x0000000712007c0c */ /* 0x000fe20009746470 */
[----:B------:R-:W-:Y:S01]  /*0aa0*/  IMAD.MOV.U32 R18, RZ, RZ, RZ ;  /* 0x000000ffff127224 */ /* 0x000fe200078e00ff */
[----:B------:R-:W-:Y:S01]  /*0ab0*/  LEA R6, P5, R24, UR8, 0x2 ;  /* 0x0000000818067c11 */ /* 0x000fe2000f8a10ff */
[----:B------:R-:W-:Y:S01]  /*0ac0*/  FFMA R22, R0, R25, R23 ;  /* 0x0000001900167223 */ /* 0x000fe20000000017 */
[----:B------:R-:W-:Y:S01]  /*0ad0*/  MOV R23, RZ ;  /* 0x000000ff00177202 */ /* 0x000fe20000000f00 */
[----:B------:R-:W4:Y:S01]  /*0ae0*/  LDG.E.CONSTANT R25, desc[UR4][R2.64+0x4c] ;  /* 0x00004c0402197981 */ /* 0x000f22000c1e9900 */
[----:B------:R-:W-:Y:S01]  /*0af0*/  LEA.HI.X R7, R24, UR9, R7, 0x2, P5 ;  /* 0x0000000918077c11 */ /* 0x000fe2000a8f1407 */
[----:B------:R-:W-:Y:S02]  /*0b00*/  IMAD.MOV.U32 R0, RZ, RZ, RZ ;  /* 0x000000ffff007224 */ /* 0x000fe400078e00ff */
[----:B------:R0:W4:Y:S01]  /*0b10*/  @!P6 LDG.E.CONSTANT R18, desc[UR4][R4.64+0x8] ;  /* 0x000008040412e981 */ /* 0x000122000c1e9900 */
[----:B------:R-:W-:-:S03]  /*0b20*/  IMAD.MOV.U32 R24, RZ, RZ, RZ ;  /* 0x000000ffff187224 */ /* 0x000fc600078e00ff */
[----:B------:R-:W4:Y:S01]  /*0b30*/  LDG.E.CONSTANT R20, desc[UR4][R2.64+0x50] ;  /* 0x0000500402147981 */ /* 0x000f22000c1e9900 */
[----:B-1----:R-:W-:-:S03]  /*0b40*/  @!P3 IMAD.WIDE R12, R19, 0x4, R12 ;  /* 0x00000004130cb825 */ /* 0x002fc600078e020c */
[----:B------:R-:W4:Y:S01]  /*0b50*/  @!P0 LDG.E.CONSTANT R23, desc[UR4][R6.64+-0x8] ;  /* 0xfffff80406178981 */ /* 0x000f22000c1e9900 */
[----:B------:R-:W-:Y:S01]  /*0b60*/  IMAD.MOV.U32 R19, RZ, RZ, RZ ;  /* 0x000000ffff137224 */ /* 0x000fe200078e00ff */
[----:B0-----:R-:W0:Y:S02]  /*0b70*/  LDC.64 R4, c[0x0][0x388] ;  /* 0x0000e200ff047b82 */ /* 0x001e240000000a00 */
[----:B------:R-:W4:Y:S01]  /*0b80*/  @!P4 LDG.E.CONSTANT R0, desc[UR4][R6.64+-0x4] ;  /* 0xfffffc040600c981 */ /* 0x000f22000c1e9900 */
[----:B------:R-:W-:-:S03]  /*0b90*/  IMAD.MOV.U32 R26, RZ, RZ, RZ ;  /* 0x000000ffff1a7224 */ /* 0x000fc600078e00ff */
[----:B------:R-:W4:Y:S04]  /*0ba0*/  @!P3 LDG.E.CONSTANT R24, desc[UR4][R12.64] ;  /* 0x000000040c18b981 */ /* 0x000f28000c1e9900 */
[----:B------:R-:W4:Y:S04]  /*0bb0*/  @!P1 LDG.E.CONSTANT R19, desc[UR4][R6.64+0x4] ;  /* 0x0000040406139981 */ /* 0x000f28000c1e9900 */
[----:B------:R-:W4:Y:S04]  /*0bc0*/  LDG.E.CONSTANT R28, desc[UR4][R2.64+0x5c] ;  /* 0x00005c04021c7981 */ /* 0x000f28000c1e9900 */
[----:B------:R-:W4:Y:S04]  /*0bd0*/  @!P2 LDG.E.CONSTANT R26, desc[UR4][R6.64+0x8] ;  /* 0x00000804061aa981 */ /* 0x000f28000c1e9900 */
[----:B------:R-:W4:Y:S01]  /*0be0*/  LDG.E.CONSTANT R13, desc[UR4][R2.64+0x60] ;  /* 0x00006004020d7981 */ /* 0x000f22000c1e9900 */
[----:B0-----:R-:W-:-:S04]  /*0bf0*/  IMAD.WIDE R4, R9, 0x4, R4 ;  /* 0x0000000409047825 */ /* 0x001fc800078e0204 */
[----:B--2---:R-:W-:-:S04]  /*0c00*/  FFMA R14, R17, R14, R22 ;  /* 0x0000000e110e7223 */ /* 0x004fc80000000016 */
[----:B-----5:R-:W-:-:S04]  /*0c10*/  FFMA R11, R11, R8, R14 ;  /* 0x000000080b0b7223 */ /* 0x020fc8000000000e */
[----:B---3--:R-:W-:-:S04]  /*0c20*/  FFMA R10, R10, R15, R11 ;  /* 0x0000000f0a0a7223 */ /* 0x008fc8000000000b */
[----:B----4-:R-:W-:-:S04]  /*0c30*/  FFMA R10, R21, R16, R10 ;  /* 0x00000010150a7223 */ /* 0x010fc8000000000a */
[----:B------:R-:W-:-:S04]  /*0c40*/  FFMA R25, R25, R18, R10 ;  /* 0x0000001219197223 */ /* 0x000fc8000000000a */
[----:B------:R-:W-:-:S04]  /*0c50*/  FFMA R20, R20, R23, R25 ;  /* 0x0000001714147223 */ /* 0x000fc80000000019 */
[----:B------:R-:W-:-:S04]  /*0c60*/  FFMA R0, R27, R0, R20 ;  /* 0x000000001b007223 */ /* 0x000fc80000000014 */
[----:B------:R-:W-:-:S04]  /*0c70*/  FFMA R29, R29, R24, R0 ;  /* 0x000000181d1d7223 */ /* 0x000fc80000000000 */
[----:B------:R-:W-:-:S04]  /*0c80*/  FFMA R28, R28, R19, R29 ;  /* 0x000000131c1c7223 */ /* 0x000fc8000000001d */
[----:B------:R-:W-:-:S05]  /*0c90*/  FFMA R13, R13, R26, R28 ;  /* 0x0000001a0d0d7223 */ /* 0x000fca000000001c */
[----:B------:R-:W-:Y:S01]  /*0ca0*/  STG.E desc[UR4][R4.64], R13 ;  /* 0x0000000d04007986 */ /* 0x000fe2000c101904 */
[----:B------:R-:W-:Y:S05]  /*0cb0*/  EXIT ;  /* 0x000000000000794d */ /* 0x000fea0003800000 */
.L_x_3:
        /* <DEDUP_REMOVED lines=12> */
.L_x_8:


//--------------------- .text._Z19convolution2D_naiveILi3EL10BorderMode0EEvPKfPfS2_ii --------------------------
	.section	.text._Z19convolution2D_naiveILi3EL10BorderMode0EEvPKfPfS2_ii,"ax",@progbits
	.align	128
        .global         _Z19convolution2D_naiveILi3EL10BorderMode0EEvPKfPfS2_ii
        .type           _Z19convolution2D_naiveILi3EL10BorderMode0EEvPKfPfS2_ii,@function
        .size           _Z19convolution2D_naiveILi3EL10BorderMode0EEvPKfPfS2_ii,(.L_x_9 - _Z19convolution2D_naiveILi3EL10BorderMode0EEvPKfPfS2_ii)
        .other          _Z19convolution2D_naiveILi3EL10BorderMode0EEvPKfPfS2_ii,@"STO_CUDA_ENTRY STV_DEFAULT"
_Z19convolution2D_naiveILi3EL10BorderMode0EEvPKfPfS2_ii:
.text._Z19convolution2D_naiveILi3EL10BorderMode0EEvPKfPfS2_ii:
        /* <DEDUP_REMOVED lines=13> */
[----:B------:R-:W0:Y:S01]  /*00d0*/  LDC.64 R4, c[0x0][0x380] ;  /* 0x0000e000ff047b82 */ /* 0x000e220000000a00 */
[C---:B------:R-:W-:Y:S01]  /*00e0*/  IADD3 R0, PT, PT, R10.reuse, -0x1, RZ ;  /* 0xffffffff0a007810 */ /* 0x040fe20007ffe0ff */
[----:B------:R-:W1:Y:S01]  /*00f0*/  LDCU.64 UR4, c[0x0][0x358] ;  /* 0x00006b00ff0477ac */ /* 0x000e620008000a00 */
[----:B------:R-:W-:Y:S02]  /*0100*/  ISETP.NE.AND P0, PT, R10, RZ, PT ;  /* 0x000000ff0a00720c */ /* 0x000fe40003f05270 */
[----:B------:R-:W-:Y:S02]  /*0110*/  CS2R R18, SRZ ;  /* 0x0000000000127805 */ /* 0x000fe4000001ff00 */
[C---:B------:R-:W-:Y:S01]  /*0120*/  IADD3 R6, PT, PT, R9.reuse, 0x2, RZ ;  /* 0x0000000209067810 */ /* 0x040fe20007ffe0ff */
[----:B------:R-:W-:Y:S01]  /*0130*/  IMAD R0, R0, UR6, R9 ;  /* 0x0000000600007c24 */ /* 0x000fe2000f8e0209 */
[C---:B------:R-:W-:Y:S01]  /*0140*/  ISETP.LT.OR P4, PT, R9.reuse, 0x1, !P0 ;  /* 0x000000010900780c */ /* 0x040fe20004781670 */
[----:B------:R-:W2:Y:S01]  /*0150*/  LDC.64 R2, c[0x0][0x390] ;  /* 0x0000e400ff027b82 */ /* 0x000ea20000000a00 */
[----:B------:R-:W-:Y:S01]  /*0160*/  ISETP.GT.AND P1, PT, R6, UR6, PT ;  /* 0x0000000606007c0c */ /* 0x000fe2000bf24270 */
[----:B------:R-:W-:Y:S01]  /*0170*/  VIADD R7, R0, 0xffffffff ;  /* 0xffffffff00077836 */ /* 0x000fe20000000000 */
[C---:B------:R-:W-:Y:S01]  /*0180*/  ISETP.LT.OR P0, PT, R9.reuse, RZ, !P0 ;  /* 0x000000ff0900720c */ /* 0x040fe20004701670 */
[----:B------:R-:W-:Y:S01]  /*0190*/  IMAD.MOV.U32 R16, RZ, RZ, RZ ;  /* 0x000000ffff107224 */ /* 0x000fe200078e00ff */
[----:B------:R-:W-:-:S02]  /*01a0*/  ISETP.GT.AND P3, PT, R9, UR6, PT ;  /* 0x0000000609007c0c */ /* 0x000fc4000bf64270 */
[C---:B------:R-:W-:Y:S02]  /*01b0*/  ISETP.LT.OR P1, PT, R9.reuse, -0x1, P1 ;  /* 0xffffffff0900780c */ /* 0x040fe40000f21670 */
[C---:B------:R-:W-:Y:S02]  /*01c0*/  IADD3 R0, PT, PT, R10.reuse, 0x2, RZ ;  /* 0x000000020a007810 */ /* 0x040fe40007ffe0ff */
[----:B------:R-:W-:Y:S02]  /*01d0*/  ISETP.LT.OR P3, PT, R9, 0x1, P3 ;  /* 0x000000010900780c */ /* 0x000fe40001f61670 */
[----:B------:R-:W-:Y:S01]  /*01e0*/  ISETP.EQ.OR P5, PT, R10, RZ, P1 ;  /* 0x000000ff0a00720c */ /* 0x000fe20000fa2670 */
[----:B------:R-:W-:Y:S01]  /*01f0*/  HFMA2 R8, -RZ, RZ, 0, 0 ;  /* 0x00000000ff087431 */ /* 0x000fe200000001ff */
[C---:B------:R-:W-:Y:S01]  /*0200*/  ISETP.GT.U32.AND P2, PT, R0.reuse, UR7, PT ;  /* 0x0000000700007c0c */ /* 0x040fe2000bf44070 */
[----:B0-----:R-:W-:Y:S01]  /*0210*/  IMAD.WIDE R22, R7, 0x4, R4 ;  /* 0x0000000407167825 */ /* 0x001fe200078e0204 */
[----:B------:R-:W-:-:S04]  /*0220*/  ISETP.GT.U32.OR P6, PT, R0, UR7, P3 ;  /* 0x0000000700007c0c */ /* 0x000fc80009fc4470 */
[----:B-1----:R-:W3:Y:S01]  /*0230*/  @!P4 LDG.E.CONSTANT R19, desc[UR4][R22.64] ;  /* 0x000000041613c981 */ /* 0x002ee2000c1e9900 */
[----:B------:R-:W-:-:S03]  /*0240*/  ISETP.GT.U32.OR P4, PT, R0, UR7, P1 ;  /* 0x0000000700007c0c */ /* 0x000fc60008f84470 */
[----:B--2---:R-:W3:Y:S01]  /*0250*/  LDG.E.CONSTANT R0, desc[UR4][R2.64] ;  /* 0x0000000402007981 */ /* 0x004ee2000c1e9900 */
[----:B------:R-:W-:-:S03]  /*0260*/  VIADD R25, R7, UR6 ;  /* 0x0000000607197c36 */ /* 0x000fc60008000000 */
[----:B------:R-:W2:Y:S01]  /*0270*/  @!P0 LDG.E.CONSTANT R16, desc[UR4][R22.64+0x4] ;  /* 0x0000040416108981 */ /* 0x000ea2000c1e9900 */
[----:B------:R-:W-:-:S03]  /*0280*/  ISETP.GE.AND P0, PT, R9, RZ, PT ;  /* 0x000000ff0900720c */ /* 0x000fc60003f06270 */
[----:B------:R-:W2:Y:S01]  /*0290*/  LDG.E.CONSTANT R21, desc[UR4][R2.64+0x4] ;  /* 0x0000040402157981 */ /* 0x000ea2000c1e9900 */
[----:B------:R-:W-:Y:S01]  /*02a0*/  MOV R15, RZ ;  /* 0x000000ff000f7202 */ /* 0x000fe20000000f00 */
[C---:B------:R-:W-:Y:S02]  /*02b0*/  IMAD.WIDE R6, R25.reuse, 0x4, R4 ;  /* 0x0000000419067825 */ /* 0x040fe400078e0204 */
[----:B------:R0:W4:Y:S02]  /*02c0*/  @!P5 LDG.E.CONSTANT R8, desc[UR4][R22.64+0x8] ;  /* 0x000008041608d981 */ /* 0x000124000c1e9900 */
[----:B------:R-:W-:Y:S02]  /*02d0*/  HFMA2 R11, -RZ, RZ, 0, 0 ;  /* 0x00000000ff0b7431 */ /* 0x000fe400000001ff */
[----:B------:R-:W-:Y:S01]  /*02e0*/  IMAD.MOV.U32 R13, RZ, RZ, RZ ;  /* 0x000000ffff0d7224 */ /* 0x000fe200078e00ff */
[----:B------:R-:W4:Y:S01]  /*02f0*/  LDG.E.CONSTANT R17, desc[UR4][R2.64+0x8] ;  /* 0x0000080402117981 */ /* 0x000f22000c1e9900 */
[----:B------:R-:W-:-:S03]  /*0300*/  VIADD R25, R25, UR6 ;  /* 0x0000000619197c36 */ /* 0x000fc60008000000 */
[----:B------:R-:W5:Y:S01]  /*0310*/  LDG.E.CONSTANT R14, desc[UR4][R2.64+0xc] ;  /* 0x00000c04020e7981 */ /* 0x000f62000c1e9900 */
[----:B------:R-:W-:-:S03]  /*0320*/  ISETP.LT.OR P2, PT, R9, RZ, P2 ;  /* 0x000000ff0900720c */ /* 0x000fc60001741670 */
[----:B------:R-:W5:Y:S01]  /*0330*/  @!P3 LDG.E.CONSTANT R15, desc[UR4][R6.64] ;  /* 0x00000004060fb981 */ /* 0x000f62000c1e9900 */
[----:B------:R-:W-:Y:S01]  /*0340*/  IMAD.WIDE R4, R25, 0x4, R4 ;  /* 0x0000000419047825 */ /* 0x000fe200078e0204 */
[----:B------:R-:W-:Y:S02]  /*0350*/  MOV R25, RZ ;  /* 0x000000ff00197202 */ /* 0x000fe40000000f00 */
[----:B------:R-:W5:Y:S04]  /*0360*/  LDG.E.CONSTANT R12, desc[UR4][R2.64+0x10] ;  /* 0x00001004020c7981 */ /* 0x000f68000c1e9900 */
[----:B------:R-:W5:Y:S01]  /*0370*/  @P0 LDG.E.CONSTANT R13, desc[UR4][R6.64+0x4] ;  /* 0x00000404060d0981 */ /* 0x000f62000c1e9900 */
[----:B0-----:R-:W-:-:S03]  /*0380*/  IMAD.MOV.U32 R23, RZ, RZ, RZ ;  /* 0x000000ffff177224 */ /* 0x001fc600078e00ff */
[----:B------:R0:W5:Y:S04]  /*0390*/  @!P1 LDG.E.CONSTANT R11, desc[UR4][R6.64+0x8] ;  /* 0x00000804060b9981 */ /* 0x000168000c1e9900 */
[----:B------:R-:W5:Y:S04]  /*03a0*/  LDG.E.CONSTANT R24, desc[UR4][R2.64+0x14] ;  /* 0x0000140402187981 */ /* 0x000f68000c1e9900 */
[----:B------:R-:W5:Y:S01]  /*03b0*/  LDG.E.CONSTANT R22, desc[UR4][R2.64+0x18] ;  /* 0x0000180402167981 */ /* 0x000f62000c1e9900 */
[----:B0-----:R-:W0:Y:S03]  /*03c0*/  LDC.64 R6, c[0x0][0x388] ;  /* 0x0000e200ff067b82 */ /* 0x001e260000000a00 */
[----:B------:R-:W5:Y:S04]  /*03d0*/  @!P6 LDG.E.CONSTANT R25, desc[UR4][R4.64] ;  /* 0x000000040419e981 */ /* 0x000f68000c1e9900 */
[----:B------:R-:W5:Y:S04]  /*03e0*/  LDG.E.CONSTANT R20, desc[UR4][R2.64+0x1c] ;  /* 0x00001c0402147981 */ /* 0x000f68000c1e9900 */
[----:B------:R-:W5:Y:S04]  /*03f0*/  @!P2 LDG.E.CONSTANT R23, desc[UR4][R4.64+0x4] ;  /* 0x000004040417a981 */ /* 0x000f68000c1e9900 */
[----:B------:R-:W5:Y:S04]  /*0400*/  @!P4 LDG.E.CONSTANT R18, desc[UR4][R4.64+0x8] ;  /* 0x000008040412c981 */ /* 0x000f68000c1e9900 */
[----:B------:R-:W5:Y:S01]  /*0410*/  LDG.E.CONSTANT R27, desc[UR4][R2.64+0x20] ;  /* 0x00002004021b7981 */ /* 0x000f62000c1e9900 */
[----:B------:R-:W-:-:S04]  /*0420*/  IMAD R9, R10, UR6, R9 ;  /* 0x000000060a097c24 */ /* 0x000fc8000f8e0209 */
[----:B0-----:R-:W-:-:S04]  /*0430*/  IMAD.WIDE R6, R9, 0x4, R6 ;  /* 0x0000000409067825 */ /* 0x001fc800078e0206 */
[----:B---3--:R-:W-:-:S04]  /*0440*/  FFMA R0, R0, R19, RZ ;  /* 0x0000001300007223 */ /* 0x008fc800000000ff */
[----:B--2---:R-:W-:-:S04]  /*0450*/  FFMA R0, R21, R16, R0 ;  /* 0x0000001015007223 */ /* 0x004fc80000000000 */
[----:B----4-:R-:W-:-:S04]  /*0460*/  FFMA R17, R17, R8, R0 ;  /* 0x0000000811117223 */ /* 0x010fc80000000000 */
[----:B-----5:R-:W-:-:S04]  /*0470*/  FFMA R15, R14, R15, R17 ;  /* 0x0000000f0e0f7223 */ /* 0x020fc80000000011 */
[----:B------:R-:W-:-:S04]  /*0480*/  FFMA R13, R12, R13, R15 ;  /* 0x0000000d0c0d7223 */ /* 0x000fc8000000000f */
[----:B------:R-:W-:-:S04]  /*0490*/  FFMA R11, R24, R11, R13 ;  /* 0x0000000b180b7223 */ /* 0x000fc8000000000d */
[----:B------:R-:W-:-:S04]  /*04a0*/  FFMA R11, R22, R25, R11 ;  /* 0x00000019160b7223 */ /* 0x000fc8000000000b */
[----:B------:R-:W-:-:S04]  /*04b0*/  FFMA R20, R20, R23, R11 ;  /* 0x0000001714147223 */ /* 0x000fc8000000000b */
[----:B------:R-:W-:-:S05]  /*04c0*/  FFMA R27, R27, R18, R20 ;  /* 0x000000121b1b7223 */ /* 0x000fca0000000014 */
[----:B------:R-:W-:Y:S01]  /*04d0*/  STG.E desc[UR4][R6.64], R27 ;  /* 0x0000001b06007986 */ /* 0x000fe2000c101904 */
[----:B------:R-:W-:Y:S05]  /*04e0*/  EXIT ;  /* 0x000000000000794d */ /* 0x000fea0003800000 */
.L_x_4:
        /* <DEDUP_REMOVED lines=9> */
.L_x_9:


//--------------------- .nv.shared.reserved.0     --------------------------
	.section	.nv.shared.reserved.0,"aw",@nobits
	.weak		__nv_reservedSMEM_offset_0_alias
	.size		__nv_reservedSMEM_offset_0_alias, 0, 64
	.other		__nv_reservedSMEM_offset_0_alias,@"STO_CUDA_RESERVED_SHARED STV_DEFAULT"
__nv_reservedSMEM_offset_0_alias:
	.zero		0
	.zero		64


//--------------------- .nv.constant0._Z19convolution2D_naiveILi3EL10BorderMode2EEvPKfPfS2_ii --------------------------
	.section	.nv.constant0._Z19convolution2D_naiveILi3EL10BorderMode2EEvPKfPfS2_ii,"a",@progbits
	.sectionflags	@""
	.align	4
.nv.constant0._Z19convolution2D_naiveILi3EL10BorderMode2EEvPKfPfS2_ii:
	.zero		928


//--------------------- .nv.constant0._Z19convolution2D_naiveILi3EL10BorderMode1EEvPKfPfS2_ii --------------------------
	.section	.nv.constant0._Z19convolution2D_naiveILi3EL10BorderMode1EEvPKfPfS2_ii,"a",@progbits
	.sectionflags	@""
	.align	4
.nv.constant0._Z19convolution2D_naiveILi3EL10BorderMode1EEvPKfPfS2_ii:
	.zero		928


//--------------------- .nv.constant0._Z19convolution2D_naiveILi7EL10BorderMode0EEvPKfPfS2_ii --------------------------
	.section	.nv.constant0._Z19convolution2D_naiveILi7EL10BorderMode0EEvPKfPfS2_ii,"a",@progbits
	.sectionflags	@""
	.align	4
.nv.constant0._Z19convolution2D_naiveILi7EL10BorderMode0EEvPKfPfS2_ii:
	.zero		928


//--------------------- .nv.constant0._Z19convolution2D_naiveILi5EL10BorderMode0EEvPKfPfS2_ii --------------------------
	.section	.nv.constant0._Z19convolution2D_naiveILi5EL10BorderMode0EEvPKfPfS2_ii,"a",@progbits
	.sectionflags	@""
	.align	4
.nv.constant0._Z19convolution2D_naiveILi5EL10BorderMode0EEvPKfPfS2_ii:
	.zero		928


//--------------------- .nv.constant0._Z19convolution2D_naiveILi3EL10BorderMode0EEvPKfPfS2_ii --------------------------
	.section	.nv.constant0._Z19convolution2D_naiveILi3EL10BorderMode0EEvPKfPfS2_ii,"a",@progbits
	.sectionflags	@""
	.align	4
.nv.constant0._Z19convolution2D_naiveILi3EL10BorderMode0EEvPKfPfS2_ii:
	.zero		928


//--------------------- SYMBOLS --------------------------

	.type		.nv.reservedSmem.offset0,@object
	.size		.nv.reservedSmem.offset0,0x4
